// auto-generated by cutlass_sweep.gemm — config: {"arch": "sm_90", "cluster_m": 2, "cluster_n": 1, "dtype": "int8", "dtype_b": "int8", "layout": "nt", "stages": 0, "tile_k": 256, "tile_m": 128, "tile_n": 80}
#include "cutlass/cutlass.h"
#include "cutlass/gemm/collective/collective_builder.hpp"
#include "cutlass/gemm/device/gemm_universal_adapter.h"
#include "cutlass/gemm/kernel/gemm_universal.hpp"
#include "cutlass/epilogue/collective/collective_builder.hpp"

using ElemA = int8_t;
using ElemB = int8_t;
using ElemCD = int8_t;
using Acc  = int32_t;
using TileShape    = cute::Shape<cute::_128, cute::_80, cute::_256>;
using ClusterShape = cute::Shape<cute::_2, cute::_1, cute::_1>;

using CollectiveEpilogue = typename cutlass::epilogue::collective::CollectiveBuilder<
    cutlass::arch::Sm90, cutlass::arch::OpClassTensorOp,
    TileShape, ClusterShape,
    cutlass::epilogue::collective::EpilogueTileAuto,
    Acc, Acc,
    ElemCD, cutlass::layout::RowMajor, 128 / cutlass::sizeof_bits<ElemCD>::value,
    ElemCD, cutlass::layout::RowMajor, 128 / cutlass::sizeof_bits<ElemCD>::value,
    cutlass::epilogue::collective::EpilogueScheduleAuto
  >::CollectiveOp;

using CollectiveMainloop = typename cutlass::gemm::collective::CollectiveBuilder<
    cutlass::arch::Sm90, cutlass::arch::OpClassTensorOp,
    ElemA, cutlass::layout::RowMajor, 128 / cutlass::sizeof_bits<ElemA>::value,
    ElemB, cutlass::layout::ColumnMajor, 128 / cutlass::sizeof_bits<ElemB>::value,
    Acc,
    TileShape, ClusterShape,
    cutlass::gemm::collective::StageCountAutoCarveout<static_cast<int>(sizeof(typename CollectiveEpilogue::SharedStorage))>,
    cutlass::gemm::collective::KernelScheduleAuto
  >::CollectiveOp;

using GemmKernel = cutlass::gemm::kernel::GemmUniversal<
    cute::Shape<int,int,int,int>,
    CollectiveMainloop,
    CollectiveEpilogue
>;
using Gemm = cutlass::gemm::device::GemmUniversalAdapter<GemmKernel>;

// Force the device kernel symbol into the cubin without needing a host main.
auto* _anchor = &cutlass::device_kernel<GemmKernel>;


// ===== COMPILED SASS (sm_90a) =====

	.target	sm_90a

	.elftype	@"ET_EXEC"


//--------------------- .note.nv.tkinfo           --------------------------
	.section	.note.nv.tkinfo,"",@"SHT_NOTE"
	.sectionflags	@"SHF_NOTE_NV_TKINFO"
	.tkinfo
        /*0018*/ 	.word	0x00000002
        /*0030*/ 	.string	""
        /*0030*/ 	.string	"ptxas"
        /*0030*/ 	.string	"Cuda compilation tools, release 13.0, V13.0.88"
        /*0030*/ 	.string	"Build cuda_13.0.r13.0/compiler.36424714_0"
        /*0030*/ 	.string	"-arch sm_90a -m 64 "



//--------------------- .note.nv.cuinfo           --------------------------
	.section	.note.nv.cuinfo,"",@"SHT_NOTE"
	.sectionflags	@"SHF_NOTE_NV_CUINFO"
        /*0018*/ 	.short	0x0002
        /*001a*/ 	.short	0x005a
        /*001c*/ 	.short	0x0082
	.zero		2


//--------------------- .nv.info                  --------------------------
	.section	.nv.info,"",@"SHT_CUDA_INFO"
	.align	4


	//----- nvinfo : EIATTR_REGCOUNT
	.align		4
        /*0000*/ 	.byte	0x04, 0x2f
        /*0002*/ 	.short	(.L_15 - .L_14)
	.align		4
.L_14:
        /*0004*/ 	.word	index@(_ZN7cutlass13device_kernelINS_4gemm6kernel13GemmUniversalIN4cute5tupleIJiiiiEEENS1_10collective13CollectiveMmaINS1_34MainloopSm90TmaGmmaWarpSpecializedILi4ENS5_IJNS4_1CILi2EEENSA_ILi1EEESC_EEENS1_35KernelTmaWarpSpecializedCooperativeEEENS5_IJNSA_ILi128EEENSA_ILi80EEENSA_ILi256EEEEEEaNS5_IJlSC_lEEEaSK_NS4_8TiledMMAINS4_8MMA_AtomIJNS4_4SM904GMMA26MMA_64x16x32_S32S8S8_SS_TNEEEENS4_6LayoutISD_NS5_IJSC_NSA_ILi0EEESS_EEEEENS5_IJNS4_10UnderscoreESV_SV_EEEEENS4_13SM90_TMA_LOADENS4_14ComposedLayoutINS4_7SwizzleILi3ELi4ELi3EEENS4_18smem_ptr_flag_bitsILi8EEENSR_INS5_IJNSA_ILi8EEESG_EEENS5_IJSG_SC_EEEEEEEvNS4_8identityENS4_23SM90_TMA_LOAD_MULTICASTES18_vS19_EENS_8epilogue10collective6detail29Sm90TmaWarpSpecializedAdapterINS1D_15DefaultEpilogueIaSK_SK_NS1C_6thread17LinearCombinationIaLi1EiiLNS1H_9ScaleType4KindE0ELNS_15FloatRoundStyleE2EaEENS1_15EpilogueDefaultEEEEEvvEEEEvNT_6ParamsE)
        /*0008*/ 	.word	0x000000a8


	//----- nvinfo : EIATTR_FRAME_SIZE
	.align		4
.L_15:
        /*000c*/ 	.byte	0x04, 0x11
        /*000e*/ 	.short	(.L_17 - .L_16)
	.align		4
.L_16:
        /*0010*/ 	.word	index@(_ZN7cutlass13device_kernelINS_4gemm6kernel13GemmUniversalIN4cute5tupleIJiiiiEEENS1_10collective13CollectiveMmaINS1_34MainloopSm90TmaGmmaWarpSpecializedILi4ENS5_IJNS4_1CILi2EEENSA_ILi1EEESC_EEENS1_35KernelTmaWarpSpecializedCooperativeEEENS5_IJNSA_ILi128EEENSA_ILi80EEENSA_ILi256EEEEEEaNS5_IJlSC_lEEEaSK_NS4_8TiledMMAINS4_8MMA_AtomIJNS4_4SM904GMMA26MMA_64x16x32_S32S8S8_SS_TNEEEENS4_6LayoutISD_NS5_IJSC_NSA_ILi0EEESS_EEEEENS5_IJNS4_10UnderscoreESV_SV_EEEEENS4_13SM90_TMA_LOADENS4_14ComposedLayoutINS4_7SwizzleILi3ELi4ELi3EEENS4_18smem_ptr_flag_bitsILi8EEENSR_INS5_IJNSA_ILi8EEESG_EEENS5_IJSG_SC_EEEEEEEvNS4_8identityENS4_23SM90_TMA_LOAD_MULTICASTES18_vS19_EENS_8epilogue10collective6detail29Sm90TmaWarpSpecializedAdapterINS1D_15DefaultEpilogueIaSK_SK_NS1C_6thread17LinearCombinationIaLi1EiiLNS1H_9ScaleType4KindE0ELNS_15FloatRoundStyleE2EaEENS1_15EpilogueDefaultEEEEEvvEEEEvNT_6ParamsE)
        /*0014*/ 	.word	0x00000000


	//----- nvinfo : EIATTR_MIN_STACK_SIZE
	.align		4
.L_17:
        /*0018*/ 	.byte	0x04, 0x12
        /*001a*/ 	.short	(.L_19 - .L_18)
	.align		4
.L_18:
        /*001c*/ 	.word	index@(_ZN7cutlass13device_kernelINS_4gemm6kernel13GemmUniversalIN4cute5tupleIJiiiiEEENS1_10collective13CollectiveMmaINS1_34MainloopSm90TmaGmmaWarpSpecializedILi4ENS5_IJNS4_1CILi2EEENSA_ILi1EEESC_EEENS1_35KernelTmaWarpSpecializedCooperativeEEENS5_IJNSA_ILi128EEENSA_ILi80EEENSA_ILi256EEEEEEaNS5_IJlSC_lEEEaSK_NS4_8TiledMMAINS4_8MMA_AtomIJNS4_4SM904GMMA26MMA_64x16x32_S32S8S8_SS_TNEEEENS4_6LayoutISD_NS5_IJSC_NSA_ILi0EEESS_EEEEENS5_IJNS4_10UnderscoreESV_SV_EEEEENS4_13SM90_TMA_LOADENS4_14ComposedLayoutINS4_7SwizzleILi3ELi4ELi3EEENS4_18smem_ptr_flag_bitsILi8EEENSR_INS5_IJNSA_ILi8EEESG_EEENS5_IJSG_SC_EEEEEEEvNS4_8identityENS4_23SM90_TMA_LOAD_MULTICASTES18_vS19_EENS_8epilogue10collective6detail29Sm90TmaWarpSpecializedAdapterINS1D_15DefaultEpilogueIaSK_SK_NS1C_6thread17LinearCombinationIaLi1EiiLNS1H_9ScaleType4KindE0ELNS_15FloatRoundStyleE2EaEENS1_15EpilogueDefaultEEEEEvvEEEEvNT_6ParamsE)
        /*0020*/ 	.word	0x00000000
.L_19:


//--------------------- .nv.compat                --------------------------
	.section	.nv.compat,"",@"SHT_CUDA_COMPAT_INFO"
	.align	4
        /*0000*/ 	.byte	0x02, 0x09, 0x01, 0x00, 0x02, 0x02, 0x04, 0x00, 0x02, 0x05, 0x05, 0x00, 0x03, 0x07, 0x01, 0x01
        /*0010*/ 	.byte	0x02, 0x03, 0x01, 0x00, 0x02, 0x06, 0x01, 0x00, 0x04, 0x0b, 0x08, 0x00, 0x00, 0x00, 0x00, 0x00
        /*0020*/ 	.byte	0x00, 0x00, 0x00, 0x00


//--------------------- .nv.info._ZN7cutlass13device_kernelINS_4gemm6kernel13GemmUniversalIN4cute5tupleIJiiiiEEENS1_10collective13CollectiveMmaINS1_34MainloopSm90TmaGmmaWarpSpecializedILi4ENS5_IJNS4_1CILi2EEENSA_ILi1EEESC_EEENS1_35KernelTmaWarpSpecializedCooperativeEEENS5_IJNSA_ILi128EEENSA_ILi80EEENSA_ILi256EEEEEEaNS5_IJlSC_lEEEaSK_NS4_8TiledMMAINS4_8MMA_AtomIJNS4_4SM904GMMA26MMA_64x16x32_S32S8S8_SS_TNEEEENS4_6LayoutISD_NS5_IJSC_NSA_ILi0EEESS_EEEEENS5_IJNS4_10UnderscoreESV_SV_EEEEENS4_13SM90_TMA_LOADENS4_14ComposedLayoutINS4_7SwizzleILi3ELi4ELi3EEENS4_18smem_ptr_flag_bitsILi8EEENSR_INS5_IJNSA_ILi8EEESG_EEENS5_IJSG_SC_EEEEEEEvNS4_8identityENS4_23SM90_TMA_LOAD_MULTICASTES18_vS19_EENS_8epilogue10collective6detail29Sm90TmaWarpSpecializedAdapterINS1D_15DefaultEpilogueIaSK_SK_NS1C_6thread17LinearCombinationIaLi1EiiLNS1H_9ScaleType4KindE0ELNS_15FloatRoundStyleE2EaEENS1_15EpilogueDefaultEEEEEvvEEEEvNT_6ParamsE --------------------------
	.section	.nv.info._ZN7cutlass13device_kernelINS_4gemm6kernel13GemmUniversalIN4cute5tupleIJiiiiEEENS1_10collective13CollectiveMmaINS1_34MainloopSm90TmaGmmaWarpSpecializedILi4ENS5_IJNS4_1CILi2EEENSA_ILi1EEESC_EEENS1_35KernelTmaWarpSpecializedCooperativeEEENS5_IJNSA_ILi128EEENSA_ILi80EEENSA_ILi256EEEEEEaNS5_IJlSC_lEEEaSK_NS4_8TiledMMAINS4_8MMA_AtomIJNS4_4SM904GMMA26MMA_64x16x32_S32S8S8_SS_TNEEEENS4_6LayoutISD_NS5_IJSC_NSA_ILi0EEESS_EEEEENS5_IJNS4_10UnderscoreESV_SV_EEEEENS4_13SM90_TMA_LOADENS4_14ComposedLayoutINS4_7SwizzleILi3ELi4ELi3EEENS4_18smem_ptr_flag_bitsILi8EEENSR_INS5_IJNSA_ILi8EEESG_EEENS5_IJSG_SC_EEEEEEEvNS4_8identityENS4_23SM90_TMA_LOAD_MULTICASTES18_vS19_EENS_8epilogue10collective6detail29Sm90TmaWarpSpecializedAdapterINS1D_15DefaultEpilogueIaSK_SK_NS1C_6thread17LinearCombinationIaLi1EiiLNS1H_9ScaleType4KindE0ELNS_15FloatRoundStyleE2EaEENS1_15EpilogueDefaultEEEEEvvEEEEvNT_6ParamsE,"",@"SHT_CUDA_INFO"
	.sectionflags	@""
	.align	4


	//----- nvinfo : EIATTR_CUDA_API_VERSION
	.align		4
        /*0000*/ 	.byte	0x04, 0x37
        /*0002*/ 	.short	(.L_21 - .L_20)
.L_20:
        /*0004*/ 	.word	0x00000082


	//----- nvinfo : EIATTR_KPARAM_INFO
	.align		4
.L_21:
        /*0008*/ 	.byte	0x04, 0x17
        /*000a*/ 	.short	(.L_23 - .L_22)
.L_22:
        /*000c*/ 	.word	0x00000000
        /*0010*/ 	.short	0x0000
        /*0012*/ 	.short	0x0070
        /*0014*/ 	.byte	0x00, 0xf0, 0x01, 0x10


	//----- nvinfo : EIATTR_SPARSE_MMA_MASK
	.align		4
.L_23:
        /*0018*/ 	.byte	0x03, 0x50
        /*001a*/ 	.short	0x0000


	//----- nvinfo : EIATTR_MAXREG_COUNT
	.align		4
        /*001c*/ 	.byte	0x03, 0x1b
        /*001e*/ 	.short	0x00a8


	//----- nvinfo : EIATTR_NUM_BARRIERS
	.align		4
        /*0020*/ 	.byte	0x02, 0x4c
        /*0022*/ 	.byte	0x01
	.zero		1


	//----- nvinfo : EIATTR_EXTERNS
	.align		4
        /*0024*/ 	.byte	0x04, 0x0f
        /*0026*/ 	.short	(.L_25 - .L_24)


	//   ....[0]....
	.align		4
.L_24:
        /*0028*/ 	.word	index@(__assertfail)


	//----- nvinfo : EIATTR_MERCURY_ISA_VERSION
	.align		4
.L_25:
        /*002c*/ 	.byte	0x03, 0x5f
        /*002e*/ 	.short	0x0101


	//----- nvinfo : EIATTR_INT_WARP_WIDE_INSTR_OFFSETS
	.align		4
        /*0030*/ 	.byte	0x04, 0x31
        /*0032*/ 	.short	(.L_27 - .L_26)


	//   ....[0]....
.L_26:
        /*0034*/ 	.word	0x00000480


	//   ....[1]....
        /*0038*/ 	.word	0x000004b0


	//   ....[2]....
        /*003c*/ 	.word	0x00000670


	//   ....[3]....
        /*0040*/ 	.word	0x00003900


	//----- nvinfo : EIATTR_COOP_GROUP_MASK_REGIDS
	.align		4
.L_27:
        /*0044*/ 	.byte	0x04, 0x29
        /*0046*/ 	.short	(.L_29 - .L_28)


	//   ....[0]....
.L_28:
        /*0048*/ 	.word	0xffffffff


	//   ....[1]....
        /*004c*/ 	.word	0xffffffff


	//   ....[2]....
        /*0050*/ 	.word	0xffffffff


	//   ....[3]....
        /*0054*/ 	.word	0xffffffff


	//   ....[4]....
        /*0058*/ 	.word	0xffffffff


	//   ....[5]....
        /*005c*/ 	.word	0xffffffff


	//----- nvinfo : EIATTR_COOP_GROUP_INSTR_OFFSETS
	.align		4
.L_29:
        /*0060*/ 	.byte	0x04, 0x28
        /*0062*/ 	.short	(.L_31 - .L_30)


	//   ....[0]....
.L_30:
        /*0064*/ 	.word	0x00000060


	//   ....[1]....
        /*0068*/ 	.word	0x00000070


	//   ....[2]....
        /*006c*/ 	.word	0x00000130


	//   ....[3]....
        /*0070*/ 	.word	0x000002d0


	//   ....[4]....
        /*0074*/ 	.word	0x000007f0


	//   ....[5]....
        /*0078*/ 	.word	0x00001220


	//----- nvinfo : EIATTR_REG_RECONFIG
	.align		4
.L_31:
        /*007c*/ 	.byte	0x01, 0x54
	.zero		2


	//----- nvinfo : EIATTR_SYSCALL_OFFSETS
	.align		4
        /*0080*/ 	.byte	0x04, 0x46
        /*0082*/ 	.short	(.L_33 - .L_32)


	//   ....[0]....
.L_32:
        /*0084*/ 	.word	0x000013e0


	//----- nvinfo : EIATTR_MBARRIER_INSTR_OFFSETS
	.align		4
.L_33:
        /*0088*/ 	.byte	0x04, 0x39
        /*008a*/ 	.short	(.L_35 - .L_34)


	//   ....[0]....
.L_34:
        /*008c*/ 	.word	0x00000230
        /*0090*/ 	.word	0x000000ff
        /*0094*/ 	.word	0x00000000
        /*0098*/ 	.short	0x0100
        /*009a*/ 	.byte	0x08
	.zero		1


	//   ....[1]....
        /*009c*/ 	.word	0x00000240
        /*00a0*/ 	.word	0x000000ff
        /*00a4*/ 	.word	0x00000020
        /*00a8*/ 	.short	0x0100
        /*00aa*/ 	.byte	0x08
	.zero		1


	//   ....[2]....
        /*00ac*/ 	.word	0x00000250
        /*00b0*/ 	.word	0x000000ff
        /*00b4*/ 	.word	0x00000008
        /*00b8*/ 	.short	0x0100
        /*00ba*/ 	.byte	0x08
	.zero		1


	//   ....[3]....
        /*00bc*/ 	.word	0x00000260
        /*00c0*/ 	.word	0x000000ff
        /*00c4*/ 	.word	0x00000028
        /*00c8*/ 	.short	0x0100
        /*00ca*/ 	.byte	0x08
	.zero		1


	//   ....[4]....
        /*00cc*/ 	.word	0x00000270
        /*00d0*/ 	.word	0x000000ff
        /*00d4*/ 	.word	0x00000010
        /*00d8*/ 	.short	0x0100
        /*00da*/ 	.byte	0x08
	.zero		1


	//   ....[5]....
        /*00dc*/ 	.word	0x00000280
        /*00e0*/ 	.word	0x000000ff
        /*00e4*/ 	.word	0x00000030
        /*00e8*/ 	.short	0x0100
        /*00ea*/ 	.byte	0x08
	.zero		1


	//   ....[6]....
        /*00ec*/ 	.word	0x00000290
        /*00f0*/ 	.word	0x000000ff
        /*00f4*/ 	.word	0x00000018
        /*00f8*/ 	.short	0x0100
        /*00fa*/ 	.byte	0x08
	.zero		1


	//   ....[7]....
        /*00fc*/ 	.word	0x000002a0
        /*0100*/ 	.word	0x000000ff
        /*0104*/ 	.word	0x00000038
        /*0108*/ 	.short	0x0100
        /*010a*/ 	.byte	0x08
	.zero		1


	//   ....[8]....
        /*010c*/ 	.word	0x000006f0
        /*0110*/ 	.word	0x000000ff
        /*0114*/ 	.word	0x00000050
        /*0118*/ 	.short	0x0100
        /*011a*/ 	.byte	0x06
	.zero		1


	//   ....[9]....
        /*011c*/ 	.word	0x00000780
        /*0120*/ 	.word	0x000000ff
        /*0124*/ 	.word	0x00000058
        /*0128*/ 	.short	0x0100
        /*012a*/ 	.byte	0x06
	.zero		1


	//   ....[10]....
        /*012c*/ 	.word	0x000014b0
        /*0130*/ 	.word	0x00000003
        /*0134*/ 	.word	0x00000000
        /*0138*/ 	.short	0x010a
        /*013a*/ 	.byte	0x3f
	.zero		1


	//   ....[11]....
        /*013c*/ 	.word	0x000014f0
        /*0140*/ 	.word	0x00000003
        /*0144*/ 	.word	0x00000000
        /*0148*/ 	.short	0x010a
        /*014a*/ 	.byte	0x3f
	.zero		1


	//   ....[12]....
        /*014c*/ 	.word	0x00002740
        /*0150*/ 	.word	0x00000005
        /*0154*/ 	.word	0x00000000
        /*0158*/ 	.short	0x010a
        /*015a*/ 	.byte	0x3f
	.zero		1


	//   ....[13]....
        /*015c*/ 	.word	0x00002780
        /*0160*/ 	.word	0x00000005
        /*0164*/ 	.word	0x00000000
        /*0168*/ 	.short	0x010a
        /*016a*/ 	.byte	0x3f
	.zero		1


	//   ....[14]....
        /*016c*/ 	.word	0x000037a0
        /*0170*/ 	.word	0x00000004
        /*0174*/ 	.word	0x00000000
        /*0178*/ 	.short	0x0101
        /*017a*/ 	.byte	0x3f
	.zero		1


	//   ....[15]....
        /*017c*/ 	.word	0x00003980
        /*0180*/ 	.word	0x00000000
        /*0184*/ 	.word	0x00000000
        /*0188*/ 	.short	0x0101
        /*018a*/ 	.byte	0x3f
	.zero		1


	//   ....[16]....
        /*018c*/ 	.word	0x00006ed0
        /*0190*/ 	.word	0x00000014
        /*0194*/ 	.word	0x00000020
        /*0198*/ 	.short	0x010a
        /*019a*/ 	.byte	0x3f
	.zero		1


	//   ....[17]....
        /*019c*/ 	.word	0x00007350
        /*01a0*/ 	.word	0x00000005
        /*01a4*/ 	.word	0x00000058
        /*01a8*/ 	.short	0x0101
        /*01aa*/ 	.byte	0x3f
	.zero		1


	//   ....[18]....
        /*01ac*/ 	.word	0x00007a70
        /*01b0*/ 	.word	0x00000007
        /*01b4*/ 	.word	0x00000000
        /*01b8*/ 	.short	0x010a
        /*01ba*/ 	.byte	0x3f
	.zero		1


	//   ....[19]....
        /*01bc*/ 	.word	0x00007af0
        /*01c0*/ 	.word	0x00000008
        /*01c4*/ 	.word	0x00000000
        /*01c8*/ 	.short	0x010a
        /*01ca*/ 	.byte	0x3f
	.zero		1


	//   ....[20]....
        /*01cc*/ 	.word	0x00007b80
        /*01d0*/ 	.word	0x0000000b
        /*01d4*/ 	.word	0x00000000
        /*01d8*/ 	.short	0x010a
        /*01da*/ 	.byte	0x3f
	.zero		1


	//   ....[21]....
        /*01dc*/ 	.word	0x00007c10
        /*01e0*/ 	.word	0x00000003
        /*01e4*/ 	.word	0x00000000
        /*01e8*/ 	.short	0x010a
        /*01ea*/ 	.byte	0x3f
	.zero		1


	//   ....[22]....
        /*01ec*/ 	.word	0x00007c70
        /*01f0*/ 	.word	0x00000003
        /*01f4*/ 	.word	0x00000000
        /*01f8*/ 	.short	0x010a
        /*01fa*/ 	.byte	0x3f
	.zero		1


	//   ....[23]....
        /*01fc*/ 	.word	0x00007cc0
        /*0200*/ 	.word	0x00000005
        /*0204*/ 	.word	0x00000000
        /*0208*/ 	.short	0x010a
        /*020a*/ 	.byte	0x3f
	.zero		1


	//   ....[24]....
        /*020c*/ 	.word	0x00007d90
        /*0210*/ 	.word	0x00000014
        /*0214*/ 	.word	0x00000020
        /*0218*/ 	.short	0x010a
        /*021a*/ 	.byte	0x3f
	.zero		1


	//   ....[25]....
        /*021c*/ 	.word	0x00007e60
        /*0220*/ 	.word	0x00000007
        /*0224*/ 	.word	0x00000000
        /*0228*/ 	.short	0x010a
        /*022a*/ 	.byte	0x3f
	.zero		1


	//   ....[26]....
        /*022c*/ 	.word	0x00007eb0
        /*0230*/ 	.word	0x00000008
        /*0234*/ 	.word	0x00000000
        /*0238*/ 	.short	0x010a
        /*023a*/ 	.byte	0x3f
	.zero		1


	//   ....[27]....
        /*023c*/ 	.word	0x00007f00
        /*0240*/ 	.word	0x0000000b
        /*0244*/ 	.word	0x00000000
        /*0248*/ 	.short	0x010a
        /*024a*/ 	.byte	0x3f
	.zero		1


	//----- nvinfo : EIATTR_NUM_MBARRIERS
	.align		4
.L_35:
        /*024c*/ 	.byte	0x03, 0x38
        /*024e*/ 	.short	0x000a


	//----- nvinfo : EIATTR_EXIT_INSTR_OFFSETS
	.align		4
        /*0250*/ 	.byte	0x04, 0x1c
        /*0252*/ 	.short	(.L_37 - .L_36)


	//   ....[0]....
.L_36:
        /*0254*/ 	.word	0x00000950


	//   ....[1]....
        /*0258*/ 	.word	0x00001160


	//   ....[2]....
        /*025c*/ 	.word	0x000065e0


	//   ....[3]....
        /*0260*/ 	.word	0x00006b40


	//   ....[4]....
        /*0264*/ 	.word	0x00007c60


	//----- nvinfo : EIATTR_MAX_THREADS
	.align		4
.L_37:
        /*0268*/ 	.byte	0x04, 0x05
        /*026a*/ 	.short	(.L_39 - .L_38)
.L_38:
        /*026c*/ 	.word	0x00000180
        /*0270*/ 	.word	0x00000001
        /*0274*/ 	.word	0x00000001


	//----- nvinfo : EIATTR_CRS_STACK_SIZE
	.align		4
.L_39:
        /*0278*/ 	.byte	0x04, 0x1e
        /*027a*/ 	.short	(.L_41 - .L_40)
.L_40:
        /*027c*/ 	.word	0x00000000


	//----- nvinfo : EIATTR_CBANK_PARAM_SIZE
	.align		4
.L_41:
        /*0280*/ 	.byte	0x03, 0x19
        /*0282*/ 	.short	0x0470


	//----- nvinfo : EIATTR_PARAM_CBANK
	.align		4
        /*0284*/ 	.byte	0x04, 0x0a
        /*0286*/ 	.short	(.L_43 - .L_42)
	.align		4
.L_42:
        /*0288*/ 	.word	index@(.nv.constant0._ZN7cutlass13device_kernelINS_4gemm6kernel13GemmUniversalIN4cute5tupleIJiiiiEEENS1_10collective13CollectiveMmaINS1_34MainloopSm90TmaGmmaWarpSpecializedILi4ENS5_IJNS4_1CILi2EEENSA_ILi1EEESC_EEENS1_35KernelTmaWarpSpecializedCooperativeEEENS5_IJNSA_ILi128EEENSA_ILi80EEENSA_ILi256EEEEEEaNS5_IJlSC_lEEEaSK_NS4_8TiledMMAINS4_8MMA_AtomIJNS4_4SM904GMMA26MMA_64x16x32_S32S8S8_SS_TNEEEENS4_6LayoutISD_NS5_IJSC_NSA_ILi0EEESS_EEEEENS5_IJNS4_10UnderscoreESV_SV_EEEEENS4_13SM90_TMA_LOADENS4_14ComposedLayoutINS4_7SwizzleILi3ELi4ELi3EEENS4_18smem_ptr_flag_bitsILi8EEENSR_INS5_IJNSA_ILi8EEESG_EEENS5_IJSG_SC_EEEEEEEvNS4_8identityENS4_23SM90_TMA_LOAD_MULTICASTES18_vS19_EENS_8epilogue10collective6detail29Sm90TmaWarpSpecializedAdapterINS1D_15DefaultEpilogueIaSK_SK_NS1C_6thread17LinearCombinationIaLi1EiiLNS1H_9ScaleType4KindE0ELNS_15FloatRoundStyleE2EaEENS1_15EpilogueDefaultEEEEEvvEEEEvNT_6ParamsE)
        /*028c*/ 	.short	0x0210
        /*028e*/ 	.short	0x0470


	//----- nvinfo : EIATTR_SW_WAR
	.align		4
.L_43:
        /*0290*/ 	.byte	0x04, 0x36
        /*0292*/ 	.short	(.L_45 - .L_44)
.L_44:
        /*0294*/ 	.word	0x00000008
.L_45:


//--------------------- .nv.callgraph             --------------------------
	.section	.nv.callgraph,"",@"SHT_CUDA_CALLGRAPH"
	.align	4
	.sectionentsize	8
	.align		4
        /*0000*/ 	.word	0x00000000
	.align		4
        /*0004*/ 	.word	0xffffffff
	.align		4
        /*0008*/ 	.word	index@(_ZN7cutlass13device_kernelINS_4gemm6kernel13GemmUniversalIN4cute5tupleIJiiiiEEENS1_10collective13CollectiveMmaINS1_34MainloopSm90TmaGmmaWarpSpecializedILi4ENS5_IJNS4_1CILi2EEENSA_ILi1EEESC_EEENS1_35KernelTmaWarpSpecializedCooperativeEEENS5_IJNSA_ILi128EEENSA_ILi80EEENSA_ILi256EEEEEEaNS5_IJlSC_lEEEaSK_NS4_8TiledMMAINS4_8MMA_AtomIJNS4_4SM904GMMA26MMA_64x16x32_S32S8S8_SS_TNEEEENS4_6LayoutISD_NS5_IJSC_NSA_ILi0EEESS_EEEEENS5_IJNS4_10UnderscoreESV_SV_EEEEENS4_13SM90_TMA_LOADENS4_14ComposedLayoutINS4_7SwizzleILi3ELi4ELi3EEENS4_18smem_ptr_flag_bitsILi8EEENSR_INS5_IJNSA_ILi8EEESG_EEENS5_IJSG_SC_EEEEEEEvNS4_8identityENS4_23SM90_TMA_LOAD_MULTICASTES18_vS19_EENS_8epilogue10collective6detail29Sm90TmaWarpSpecializedAdapterINS1D_15DefaultEpilogueIaSK_SK_NS1C_6thread17LinearCombinationIaLi1EiiLNS1H_9ScaleType4KindE0ELNS_15FloatRoundStyleE2EaEENS1_15EpilogueDefaultEEEEEvvEEEEvNT_6ParamsE)
	.align		4
        /*000c*/ 	.word	index@(__assertfail)
	.align		4
        /*0010*/ 	.word	0x00000000
	.align		4
        /*0014*/ 	.word	0xfffffffe
	.align		4
        /*0018*/ 	.word	0x00000000
	.align		4
        /*001c*/ 	.word	0xfffffffd
	.align		4
        /*0020*/ 	.word	0x00000000
	.align		4
        /*0024*/ 	.word	0xfffffffc


//--------------------- .nv.constant4             --------------------------
	.section	.nv.constant4,"a",@progbits
	.align	8
	.align		8
.nv.constant4:
        /*0000*/ 	.dword	__assertfail
	.align		8
        /*0008*/ 	.dword	__unnamed_1
	.align		8
        /*0010*/ 	.dword	_ZN40_INTERNAL_90dc616b_4_k_cu_f9bd715a_177124cuda3std3__45__cpo5beginE
	.align		8
        /*0018*/ 	.dword	_ZN40_INTERNAL_90dc616b_4_k_cu_f9bd715a_177124cuda3std3__45__cpo3endE
	.align		8
        /*0020*/ 	.dword	_ZN40_INTERNAL_90dc616b_4_k_cu_f9bd715a_177124cuda3std3__45__cpo6cbeginE
	.align		8
        /*0028*/ 	.dword	_ZN40_INTERNAL_90dc616b_4_k_cu_f9bd715a_177124cuda3std3__45__cpo4cendE
	.align		8
        /*0030*/ 	.dword	_ZN40_INTERNAL_90dc616b_4_k_cu_f9bd715a_177124cuda3std3__442_GLOBAL__N__90dc616b_4_k_cu_f9bd715a_177126ignoreE
	.align		8
        /*0038*/ 	.dword	_ZN40_INTERNAL_90dc616b_4_k_cu_f9bd715a_177124cuda3std3__419piecewise_constructE
	.align		8
        /*0040*/ 	.dword	_ZN40_INTERNAL_90dc616b_4_k_cu_f9bd715a_177124cuda3std3__48in_placeE
	.align		8
        /*0048*/ 	.dword	_ZN40_INTERNAL_90dc616b_4_k_cu_f9bd715a_177124cuda3std6ranges3__45__cpo4swapE
	.align		8
        /*0050*/ 	.dword	_ZN40_INTERNAL_90dc616b_4_k_cu_f9bd715a_177124cuda3std6ranges3__45__cpo9iter_moveE
	.align		8
        /*0058*/ 	.dword	_ZN40_INTERNAL_90dc616b_4_k_cu_f9bd715a_177124cute7productE
	.align		8
        /*0060*/ 	.dword	_ZN40_INTERNAL_90dc616b_4_k_cu_f9bd715a_177124cute1_E
	.align		8
        /*0068*/ 	.dword	$str$22
	.align		8
        /*0070*/ 	.dword	$str$23


//--------------------- .text._ZN7cutlass13device_kernelINS_4gemm6kernel13GemmUniversalIN4cute5tupleIJiiiiEEENS1_10collective13CollectiveMmaINS1_34MainloopSm90TmaGmmaWarpSpecializedILi4ENS5_IJNS4_1CILi2EEENSA_ILi1EEESC_EEENS1_35KernelTmaWarpSpecializedCooperativeEEENS5_IJNSA_ILi128EEENSA_ILi80EEENSA_ILi256EEEEEEaNS5_IJlSC_lEEEaSK_NS4_8TiledMMAINS4_8MMA_AtomIJNS4_4SM904GMMA26MMA_64x16x32_S32S8S8_SS_TNEEEENS4_6LayoutISD_NS5_IJSC_NSA_ILi0EEESS_EEEEENS5_IJNS4_10UnderscoreESV_SV_EEEEENS4_13SM90_TMA_LOADENS4_14ComposedLayoutINS4_7SwizzleILi3ELi4ELi3EEENS4_18smem_ptr_flag_bitsILi8EEENSR_INS5_IJNSA_ILi8EEESG_EEENS5_IJSG_SC_EEEEEEEvNS4_8identityENS4_23SM90_TMA_LOAD_MULTICASTES18_vS19_EENS_8epilogue10collective6detail29Sm90TmaWarpSpecializedAdapterINS1D_15DefaultEpilogueIaSK_SK_NS1C_6thread17LinearCombinationIaLi1EiiLNS1H_9ScaleType4KindE0ELNS_15FloatRoundStyleE2EaEENS1_15EpilogueDefaultEEEEEvvEEEEvNT_6ParamsE --------------------------
	.section	.text._ZN7cutlass13device_kernelINS_4gemm6kernel13GemmUniversalIN4cute5tupleIJiiiiEEENS1_10collective13CollectiveMmaINS1_34MainloopSm90TmaGmmaWarpSpecializedILi4ENS5_IJNS4_1CILi2EEENSA_ILi1EEESC_EEENS1_35KernelTmaWarpSpecializedCooperativeEEENS5_IJNSA_ILi128EEENSA_ILi80EEENSA_ILi256EEEEEEaNS5_IJlSC_lEEEaSK_NS4_8TiledMMAINS4_8MMA_AtomIJNS4_4SM904GMMA26MMA_64x16x32_S32S8S8_SS_TNEEEENS4_6LayoutISD_NS5_IJSC_NSA_ILi0EEESS_EEEEENS5_IJNS4_10UnderscoreESV_SV_EEEEENS4_13SM90_TMA_LOADENS4_14ComposedLayoutINS4_7SwizzleILi3ELi4ELi3EEENS4_18smem_ptr_flag_bitsILi8EEENSR_INS5_IJNSA_ILi8EEESG_EEENS5_IJSG_SC_EEEEEEEvNS4_8identityENS4_23SM90_TMA_LOAD_MULTICASTES18_vS19_EENS_8epilogue10collective6detail29Sm90TmaWarpSpecializedAdapterINS1D_15DefaultEpilogueIaSK_SK_NS1C_6thread17LinearCombinationIaLi1EiiLNS1H_9ScaleType4KindE0ELNS_15FloatRoundStyleE2EaEENS1_15EpilogueDefaultEEEEEvvEEEEvNT_6ParamsE,"ax",@progbits
	.align	128
.text._ZN7cutlass13device_kernelINS_4gemm6kernel13GemmUniversalIN4cute5tupleIJiiiiEEENS1_10collective13CollectiveMmaINS1_34MainloopSm90TmaGmmaWarpSpecializedILi4ENS5_IJNS4_1CILi2EEENSA_ILi1EEESC_EEENS1_35KernelTmaWarpSpecializedCooperativeEEENS5_IJNSA_ILi128EEENSA_ILi80EEENSA_ILi256EEEEEEaNS5_IJlSC_lEEEaSK_NS4_8TiledMMAINS4_8MMA_AtomIJNS4_4SM904GMMA26MMA_64x16x32_S32S8S8_SS_TNEEEENS4_6LayoutISD_NS5_IJSC_NSA_ILi0EEESS_EEEEENS5_IJNS4_10UnderscoreESV_SV_EEEEENS4_13SM90_TMA_LOADENS4_14ComposedLayoutINS4_7SwizzleILi3ELi4ELi3EEENS4_18smem_ptr_flag_bitsILi8EEENSR_INS5_IJNSA_ILi8EEESG_EEENS5_IJSG_SC_EEEEEEEvNS4_8identityENS4_23SM90_TMA_LOAD_MULTICASTES18_vS19_EENS_8epilogue10collective6detail29Sm90TmaWarpSpecializedAdapterINS1D_15DefaultEpilogueIaSK_SK_NS1C_6thread17LinearCombinationIaLi1EiiLNS1H_9ScaleType4KindE0ELNS_15FloatRoundStyleE2EaEENS1_15EpilogueDefaultEEEEEvvEEEEvNT_6ParamsE:
        .type           _ZN7cutlass13device_kernelINS_4gemm6kernel13GemmUniversalIN4cute5tupleIJiiiiEEENS1_10collective13CollectiveMmaINS1_34MainloopSm90TmaGmmaWarpSpecializedILi4ENS5_IJNS4_1CILi2EEENSA_ILi1EEESC_EEENS1_35KernelTmaWarpSpecializedCooperativeEEENS5_IJNSA_ILi128EEENSA_ILi80EEENSA_ILi256EEEEEEaNS5_IJlSC_lEEEaSK_NS4_8TiledMMAINS4_8MMA_AtomIJNS4_4SM904GMMA26MMA_64x16x32_S32S8S8_SS_TNEEEENS4_6LayoutISD_NS5_IJSC_NSA_ILi0EEESS_EEEEENS5_IJNS4_10UnderscoreESV_SV_EEEEENS4_13SM90_TMA_LOADENS4_14ComposedLayoutINS4_7SwizzleILi3ELi4ELi3EEENS4_18smem_ptr_flag_bitsILi8EEENSR_INS5_IJNSA_ILi8EEESG_EEENS5_IJSG_SC_EEEEEEEvNS4_8identityENS4_23SM90_TMA_LOAD_MULTICASTES18_vS19_EENS_8epilogue10collective6detail29Sm90TmaWarpSpecializedAdapterINS1D_15DefaultEpilogueIaSK_SK_NS1C_6thread17LinearCombinationIaLi1EiiLNS1H_9ScaleType4KindE0ELNS_15FloatRoundStyleE2EaEENS1_15EpilogueDefaultEEEEEvvEEEEvNT_6ParamsE,@function
        .size           _ZN7cutlass13device_kernelINS_4gemm6kernel13GemmUniversalIN4cute5tupleIJiiiiEEENS1_10collective13CollectiveMmaINS1_34MainloopSm90TmaGmmaWarpSpecializedILi4ENS5_IJNS4_1CILi2EEENSA_ILi1EEESC_EEENS1_35KernelTmaWarpSpecializedCooperativeEEENS5_IJNSA_ILi128EEENSA_ILi80EEENSA_ILi256EEEEEEaNS5_IJlSC_lEEEaSK_NS4_8TiledMMAINS4_8MMA_AtomIJNS4_4SM904GMMA26MMA_64x16x32_S32S8S8_SS_TNEEEENS4_6LayoutISD_NS5_IJSC_NSA_ILi0EEESS_EEEEENS5_IJNS4_10UnderscoreESV_SV_EEEEENS4_13SM90_TMA_LOADENS4_14ComposedLayoutINS4_7SwizzleILi3ELi4ELi3EEENS4_18smem_ptr_flag_bitsILi8EEENSR_INS5_IJNSA_ILi8EEESG_EEENS5_IJSG_SC_EEEEEEEvNS4_8identityENS4_23SM90_TMA_LOAD_MULTICASTES18_vS19_EENS_8epilogue10collective6detail29Sm90TmaWarpSpecializedAdapterINS1D_15DefaultEpilogueIaSK_SK_NS1C_6thread17LinearCombinationIaLi1EiiLNS1H_9ScaleType4KindE0ELNS_15FloatRoundStyleE2EaEENS1_15EpilogueDefaultEEEEEvvEEEEvNT_6ParamsE,(.L_x_153 - _ZN7cutlass13device_kernelINS_4gemm6kernel13GemmUniversalIN4cute5tupleIJiiiiEEENS1_10collective13CollectiveMmaINS1_34MainloopSm90TmaGmmaWarpSpecializedILi4ENS5_IJNS4_1CILi2EEENSA_ILi1EEESC_EEENS1_35KernelTmaWarpSpecializedCooperativeEEENS5_IJNSA_ILi128EEENSA_ILi80EEENSA_ILi256EEEEEEaNS5_IJlSC_lEEEaSK_NS4_8TiledMMAINS4_8MMA_AtomIJNS4_4SM904GMMA26MMA_64x16x32_S32S8S8_SS_TNEEEENS4_6LayoutISD_NS5_IJSC_NSA_ILi0EEESS_EEEEENS5_IJNS4_10UnderscoreESV_SV_EEEEENS4_13SM90_TMA_LOADENS4_14ComposedLayoutINS4_7SwizzleILi3ELi4ELi3EEENS4_18smem_ptr_flag_bitsILi8EEENSR_INS5_IJNSA_ILi8EEESG_EEENS5_IJSG_SC_EEEEEEEvNS4_8identityENS4_23SM90_TMA_LOAD_MULTICASTES18_vS19_EENS_8epilogue10collective6detail29Sm90TmaWarpSpecializedAdapterINS1D_15DefaultEpilogueIaSK_SK_NS1C_6thread17LinearCombinationIaLi1EiiLNS1H_9ScaleType4KindE0ELNS_15FloatRoundStyleE2EaEENS1_15EpilogueDefaultEEEEEvvEEEEvNT_6ParamsE)
        .other          _ZN7cutlass13device_kernelINS_4gemm6kernel13GemmUniversalIN4cute5tupleIJiiiiEEENS1_10collective13CollectiveMmaINS1_34MainloopSm90TmaGmmaWarpSpecializedILi4ENS5_IJNS4_1CILi2EEENSA_ILi1EEESC_EEENS1_35KernelTmaWarpSpecializedCooperativeEEENS5_IJNSA_ILi128EEENSA_ILi80EEENSA_ILi256EEEEEEaNS5_IJlSC_lEEEaSK_NS4_8TiledMMAINS4_8MMA_AtomIJNS4_4SM904GMMA26MMA_64x16x32_S32S8S8_SS_TNEEEENS4_6LayoutISD_NS5_IJSC_NSA_ILi0EEESS_EEEEENS5_IJNS4_10UnderscoreESV_SV_EEEEENS4_13SM90_TMA_LOADENS4_14ComposedLayoutINS4_7SwizzleILi3ELi4ELi3EEENS4_18smem_ptr_flag_bitsILi8EEENSR_INS5_IJNSA_ILi8EEESG_EEENS5_IJSG_SC_EEEEEEEvNS4_8identityENS4_23SM90_TMA_LOAD_MULTICASTES18_vS19_EENS_8epilogue10collective6detail29Sm90TmaWarpSpecializedAdapterINS1D_15DefaultEpilogueIaSK_SK_NS1C_6thread17LinearCombinationIaLi1EiiLNS1H_9ScaleType4KindE0ELNS_15FloatRoundStyleE2EaEENS1_15EpilogueDefaultEEEEEvvEEEEvNT_6ParamsE,@"STO_CUDA_ENTRY STV_DEFAULT"
_ZN7cutlass13device_kernelINS_4gemm6kernel13GemmUniversalIN4cute5tupleIJiiiiEEENS1_10collective13CollectiveMmaINS1_34MainloopSm90TmaGmmaWarpSpecializedILi4ENS5_IJNS4_1CILi2EEENSA_ILi1EEESC_EEENS1_35KernelTmaWarpSpecializedCooperativeEEENS5_IJNSA_ILi128EEENSA_ILi80EEENSA_ILi256EEEEEEaNS5_IJlSC_lEEEaSK_NS4_8TiledMMAINS4_8MMA_AtomIJNS4_4SM904GMMA26MMA_64x16x32_S32S8S8_SS_TNEEEENS4_6LayoutISD_NS5_IJSC_NSA_ILi0EEESS_EEEEENS5_IJNS4_10UnderscoreESV_SV_EEEEENS4_13SM90_TMA_LOADENS4_14ComposedLayoutINS4_7SwizzleILi3ELi4ELi3EEENS4_18smem_ptr_flag_bitsILi8EEENSR_INS5_IJNSA_ILi8EEESG_EEENS5_IJSG_SC_EEEEEEEvNS4_8identityENS4_23SM90_TMA_LOAD_MULTICASTES18_vS19_EENS_8epilogue10collective6detail29Sm90TmaWarpSpecializedAdapterINS1D_15DefaultEpilogueIaSK_SK_NS1C_6thread17LinearCombinationIaLi1EiiLNS1H_9ScaleType4KindE0ELNS_15FloatRoundStyleE2EaEENS1_15EpilogueDefaultEEEEEvvEEEEvNT_6ParamsE:
[----:B------:R-:W0:Y:S01]  /*0000*/  LDC R1, c[0x0][0x28] ;  /* 0x00000a00ff017b82 */ /* 0x000e220000000800 */
[----:B------:R-:W1:Y:S01]  /*0010*/  S2R R18, SR_TID.X ;  /* 0x0000000000127919 */ /* 0x000e620000002100 */
[----:B------:R-:W-:Y:S01]  /*0020*/  ELECT P0, URZ, PT ;  /* 0x00000000003f782f */ /* 0x000fe20003800000 */
[----:B------:R-:W-:Y:S01]  /*0030*/  BSSY B0, `(.L_x_0) ;  /* 0x000000f000007945 */ /* 0x000fe20003800000 */
[--C-:B-1----:R-:W-:Y:S02]  /*0040*/  SHF.R.U32.HI R0, RZ, 0x5, R18.reuse ;  /* 0x00000005ff007819 */ /* 0x102fe40000011612 */
[----:B------:R-:W-:-:S03]  /*0050*/  SHF.R.U32.HI R3, RZ, 0x7, R18 ;  /* 0x00000007ff037819 */ /* 0x000fc60000011612 */
[----:B------:R-:W1:Y:S04]  /*0060*/  SHFL.IDX PT, R2, R0, RZ, 0x1f ;  /* 0x00001fff00027589 */ /* 0x000e6800000e0000 */
[----:B------:R2:W3:Y:S01]  /*0070*/  SHFL.IDX PT, R5, R3, RZ, 0x1f ;  /* 0x00001fff03057589 */ /* 0x0004e200000e0000 */
[----:B-1----:R-:W-:-:S13]  /*0080*/  ISETP.NE.OR P0, PT, R2, RZ, !P0 ;  /* 0x000000ff0200720c */ /* 0x002fda0004705670 */
[----:B0-23--:R-:W-:Y:S05]  /*0090*/  @P0 BRA `(.L_x_1) ;  /* 0x0000000000200947 */ /* 0x00dfea0003800000 */
[----:B------:R-:W-:Y:S02]  /*00a0*/  ULDC.64 UR4, c[0x0][0x198] ;  /* 0x0000660000047ab9 */ /* 0x000fe40000000a00 */
[----:B------:R-:W-:Y:S02]  /*00b0*/  UIADD3 UR6, UP0, UR4, 0xf0, URZ ;  /* 0x000000f004067890 */ /* 0x000fe4000ff1e03f */
[----:B------:R-:W-:Y:S02]  /*00c0*/  UIADD3 UR4, UP1, UR4, 0x1f0, URZ ;  /* 0x000001f004047890 */ /* 0x000fe4000ff3e03f */
[----:B------:R-:W-:Y:S02]  /*00d0*/  UIADD3.X UR7, URZ, UR5, URZ, UP0, !UPT ;  /* 0x000000053f077290 */ /* 0x000fe400087fe43f */
[----:B------:R-:W-:-:S07]  /*00e0*/  UIADD3.X UR5, URZ, UR5, URZ, UP1, !UPT ;  /* 0x000000053f057290 */ /* 0x000fce0008ffe43f */
[----:B------:R0:W-:Y:S02]  /*00f0*/  UTMACCTL.PF [UR6] ;  /* 0x00000000060079b9 */ /* 0x0001e40008040000 */
[----:B------:R0:W-:Y:S02]  /*0100*/  UTMACCTL.PF [UR4] ;  /* 0x00000000040079b9 */ /* 0x0001e40008040000 */
[----:B0-----:R-:W-:Y:S01]  /*0110*/  NOP ;  /* 0x0000000000007918 */ /* 0x001fe20000000000 */
.L_x_1:
[----:B------:R-:W-:Y:S05]  /*0120*/  BSYNC B0 ;  /* 0x0000000000007941 */ /* 0x000fea0003800000 */
.L_x_0:
[----:B------:R-:W0:Y:S02]  /*0130*/  SHFL.IDX PT, R3, R0, RZ, 0x1f ;  /* 0x00001fff00037589 */ /* 0x000e2400000e0000 */
[----:B0-----:R-:W-:-:S13]  /*0140*/  ISETP.NE.AND P0, PT, R3, RZ, PT ;  /* 0x000000ff0300720c */ /* 0x001fda0003f05270 */
[----:B------:R-:W-:Y:S05]  /*0150*/  @P0 BRA `(.L_x_2) ;  /* 0x0000000000580947 */ /* 0x000fea0003800000 */
[----:B------:R-:W0:Y:S01]  /*0160*/  S2UR UR8, SR_CgaCtaId ;  /* 0x00000000000879c3 */ /* 0x000e220000008800 */
[----:B------:R-:W-:Y:S01]  /*0170*/  UMOV UR4, 0x400 ;  /* 0x0000040000047882 */ /* 0x000fe20000000000 */
[----:B------:R-:W-:Y:S01]  /*0180*/  UMOV UR5, 0x1 ;  /* 0x0000000100057882 */ /* 0x000fe20000000000 */
[----:B------:R-:W-:Y:S01]  /*0190*/  UMOV UR6, 0x4 ;  /* 0x0000000400067882 */ /* 0x000fe20000000000 */
[----:B------:R-:W-:Y:S01]  /*01a0*/  ELECT P0, URZ, PT ;  /* 0x00000000003f782f */ /* 0x000fe20003800000 */
[----:B------:R-:W-:-:S04]  /*01b0*/  UIADD3 UR6, -UR6, 0x100000, URZ ;  /* 0x0010000006067890 */ /* 0x000fc8000fffe13f */
[----:B------:R-:W-:Y:S02]  /*01c0*/  USHF.L.U32 UR7, UR6, 0xb, URZ ;  /* 0x0000000b06077899 */ /* 0x000fe4000800063f */
[----:B------:R-:W-:Y:S02]  /*01d0*/  USHF.L.U32 UR6, UR6, 0x1, URZ ;  /* 0x0000000106067899 */ /* 0x000fe4000800063f */
[----:B0-----:R-:W-:Y:S02]  /*01e0*/  ULEA UR8, UR8, UR4, 0x18 ;  /* 0x0000000408087291 */ /* 0x001fe4000f8ec03f */
[----:B------:R-:W-:-:S04]  /*01f0*/  UIADD3 UR4, -UR5, 0x100000, URZ ;  /* 0x0010000005047890 */ /* 0x000fc8000fffe13f */
[----:B------:R-:W-:Y:S02]  /*0200*/  USHF.L.U32 UR5, UR4, 0xb, URZ ;  /* 0x0000000b04057899 */ /* 0x000fe4000800063f */
[----:B------:R-:W-:Y:S01]  /*0210*/  USHF.L.U32 UR4, UR4, 0x1, URZ ;  /* 0x0000000104047899 */ /* 0x000fe2000800063f */
[----:B------:R-:W0:Y:S11]  /*0220*/  FENCE.VIEW.ASYNC.S ;  /* 0x00000000000073c6 */ /* 0x000e360000000000 */
[----:B0-----:R0:W1:Y:S01]  /*0230*/  SYNCS.EXCH.64 URZ, [UR8], UR4 ;  /* 0x00000004083f75b2 */ /* 0x0010620008000100 */
[----:B------:R0:W2:Y:S01]  /*0240*/  SYNCS.EXCH.64 URZ, [UR8+0x20], UR6 ;  /* 0x00002006083f75b2 */ /* 0x0000a20008000100 */
[----:B------:R0:W3:Y:S01]  /*0250*/  SYNCS.EXCH.64 URZ, [UR8+0x8], UR4 ;  /* 0x00000804083f75b2 */ /* 0x0000e20008000100 */
[----:B------:R0:W4:Y:S01]  /*0260*/  SYNCS.EXCH.64 URZ, [UR8+0x28], UR6 ;  /* 0x00002806083f75b2 */ /* 0x0001220008000100 */
[----:B------:R0:W0:Y:S01]  /*0270*/  SYNCS.EXCH.64 URZ, [UR8+0x10], UR4 ;  /* 0x00001004083f75b2 */ /* 0x0000220008000100 */
[----:B------:R0:W0:Y:S01]  /*0280*/  SYNCS.EXCH.64 URZ, [UR8+0x30], UR6 ;  /* 0x00003006083f75b2 */ /* 0x0000220008000100 */
[----:B------:R0:W0:Y:S01]  /*0290*/  SYNCS.EXCH.64 URZ, [UR8+0x18], UR4 ;  /* 0x00001804083f75b2 */ /* 0x0000220008000100 */
[----:B------:R0:W0:Y:S01]  /*02a0*/  SYNCS.EXCH.64 URZ, [UR8+0x38], UR6 ;  /* 0x00003806083f75b2 */ /* 0x0000220008000100 */
[----:B------:R-:W-:Y:S01]  /*02b0*/  NOP ;  /* 0x0000000000007918 */ /* 0x000fe20000000000 */
.L_x_2:
[----:B------:R-:W-:Y:S01]  /*02c0*/  SHF.R.S32.HI R7, RZ, 0x1f, R18 ;  /* 0x0000001fff077819 */ /* 0x000fe20000011412 */
[----:B------:R-:W5:Y:S01]  /*02d0*/  SHFL.IDX PT, R0, R0, RZ, 0x1f ;  /* 0x00001fff00007589 */ /* 0x000f6200000e0000 */
[----:B0-----:R-:W0:Y:S01]  /*02e0*/  S2UR UR8, SR_CTAID.X ;  /* 0x00000000000879c3 */ /* 0x001e220000002500 */
[----:B------:R-:W-:Y:S02]  /*02f0*/  ELECT P0, URZ, PT ;  /* 0x00000000003f782f */ /* 0x000fe40003800000 */
[----:B------:R-:W-:Y:S01]  /*0300*/  LEA.HI R7, R7, R18, RZ, 0x7 ;  /* 0x0000001207077211 */ /* 0x000fe200078f38ff */
[----:B------:R-:W1:Y:S01]  /*0310*/  S2R R4, SR_CTAID.Y ;  /* 0x0000000000047919 */ /* 0x000e620000002600 */
[----:B------:R-:W-:Y:S01]  /*0320*/  SHF.R.S32.HI R8, RZ, 0x1f, R3 ;  /* 0x0000001fff087819 */ /* 0x000fe20000011403 */
[----:B------:R-:W-:Y:S01]  /*0330*/  ULDC UR4, c[0x0][0x150] ;  /* 0x0000540000047ab9 */ /* 0x000fe20000000800 */
[----:B------:R-:W-:Y:S01]  /*0340*/  LOP3.LUT R7, R7, 0xffffff80, RZ, 0xc0, !PT ;  /* 0xffffff8007077812 */ /* 0x000fe200078ec0ff */
[----:B------:R-:W-:Y:S01]  /*0350*/  NOP ;  /* 0x0000000000007918 */ /* 0x000fe20000000000 */
[----:B------:R-:W-:Y:S01]  /*0360*/  LEA.HI R8, R8, R3, RZ, 0x2 ;  /* 0x0000000308087211 */ /* 0x000fe200078f10ff */
[----:B------:R-:W2:Y:S01]  /*0370*/  LDC R10, c[0x0][0x144] ;  /* 0x00005100ff0a7b82 */ /* 0x000ea20000000800 */
[----:B------:R-:W-:Y:S01]  /*0380*/  NOP ;  /* 0x0000000000007918 */ /* 0x000fe20000000000 */
[----:B------:R-:W-:Y:S01]  /*0390*/  IMAD.IADD R6, R18, 0x1, -R7 ;  /* 0x0000000112067824 */ /* 0x000fe200078e0a07 */
[----:B------:R-:W-:Y:S01]  /*03a0*/  LOP3.LUT R8, R8, 0x3ffffffc, RZ, 0xc0, !PT ;  /* 0x3ffffffc08087812 */ /* 0x000fe200078ec0ff */
[----:B------:R-:W-:Y:S01]  /*03b0*/  IMAD.MOV.U32 R22, RZ, RZ, 0x1 ;  /* 0x00000001ff167424 */ /* 0x000fe200078e00ff */
[----:B------:R-:W-:-:S02]  /*03c0*/  ISETP.NE.AND P3, PT, R5, RZ, PT ;  /* 0x000000ff0500720c */ /* 0x000fc40003f65270 */
[----:B------:R-:W-:Y:S01]  /*03d0*/  SHF.R.S32.HI R7, RZ, 0x1f, R6 ;  /* 0x0000001fff077819 */ /* 0x000fe20000011406 */
[----:B------:R-:W-:Y:S01]  /*03e0*/  IMAD.IADD R8, R3, 0x1, -R8 ;  /* 0x0000000103087824 */ /* 0x000fe200078e0a08 */
[----:B------:R-:W3:Y:S02]  /*03f0*/  LDC R13, c[0x0][0x140] ;  /* 0x00005000ff0d7b82 */ /* 0x000ee40000000800 */
[----:B------:R-:W-:Y:S02]  /*0400*/  LEA.HI R7, R7, R6, RZ, 0x3 ;  /* 0x0000000607077211 */ /* 0x000fe400078f18ff */
[----:B-----5:R-:W-:Y:S02]  /*0410*/  ISETP.NE.OR P0, PT, R0, RZ, !P0 ;  /* 0x000000ff0000720c */ /* 0x020fe40004705670 */
[--C-:B------:R-:W-:Y:S02]  /*0420*/  SHF.R.S32.HI R0, RZ, 0x3, R7.reuse ;  /* 0x00000003ff007819 */ /* 0x100fe40000011407 */
[----:B------:R-:W-:-:S02]  /*0430*/  SHF.R.S32.HI R7, RZ, 0x1f, R7 ;  /* 0x0000001fff077819 */ /* 0x000fc40000011407 */
[----:B0-----:R-:W-:Y:S02]  /*0440*/  I2FP.F32.U32 R9, UR8 ;  /* 0x0000000800097c45 */ /* 0x001fe40008201000 */
[----:B------:R-:W-:-:S03]  /*0450*/  LEA.HI R7, R7, R0, RZ, 0x2 ;  /* 0x0000000007077211 */ /* 0x000fc600078f10ff */
[----:B------:R-:W-:Y:S01]  /*0460*/  FMUL R9, R9, UR4 ;  /* 0x0000000409097c20 */ /* 0x000fe20008400000 */
[----:B------:R-:W-:Y:S01]  /*0470*/  LOP3.LUT R7, R7, 0xfffffffc, RZ, 0xc0, !PT ;  /* 0xfffffffc07077812 */ /* 0x000fe200078ec0ff */
[----:B------:R-:W-:Y:S01]  /*0480*/  VOTEU.ALL UP0, P0 ;  /* 0x00000000003f7886 */ /* 0x000fe20000000000 */
[----:B-1----:R-:W-:Y:S01]  /*0490*/  I2FP.F32.U32 R3, R4 ;  /* 0x0000000400037245 */ /* 0x002fe20000201000 */
[----:B------:R-:W-:Y:S01]  /*04a0*/  ULDC UR4, c[0x0][0x154] ;  /* 0x0000550000047ab9 */ /* 0x000fe20000000800 */
[----:B------:R-:W-:Y:S01]  /*04b0*/  VOTEU.ALL UP1, P0 ;  /* 0x00000000003f7886 */ /* 0x000fe20000020000 */
[----:B------:R-:W0:Y:S01]  /*04c0*/  F2I.U32.TRUNC.NTZ R9, R9 ;  /* 0x0000000900097305 */ /* 0x000e22000020f000 */
[----:B------:R-:W-:Y:S01]  /*04d0*/  IMAD.IADD R7, R0, 0x1, -R7 ;  /* 0x0000000100077824 */ /* 0x000fe200078e0a07 */
[----:B------:R-:W1:Y:S01]  /*04e0*/  @!UP0 S2UR UR7, SR_CgaCtaId ;  /* 0x00000000000789c3 */ /* 0x000e620000008800 */
[----:B------:R-:W-:Y:S01]  /*04f0*/  FMUL R12, R3, UR4 ;  /* 0x00000004030c7c20 */ /* 0x000fe20008400000 */
[----:B------:R-:W-:Y:S01]  /*0500*/  UMOV UR4, 0x20 ;  /* 0x0000002000047882 */ /* 0x000fe20000000000 */
[----:B------:R-:W-:Y:S01]  /*0510*/  IMAD R8, R8, 0x4, R7 ;  /* 0x0000000408087824 */ /* 0x000fe200078e0207 */
[----:B------:R-:W-:Y:S01]  /*0520*/  @!UP0 UMOV UR6, 0x400 ;  /* 0x0000040000068882 */ /* 0x000fe20000000000 */
[----:B------:R-:W-:-:S04]  /*0530*/  @!UP0 UIADD3 UR4, -UR4, 0x100000, URZ ;  /* 0x0010000004048890 */ /* 0x000fc8000fffe13f */
[----:B------:R-:W-:Y:S02]  /*0540*/  @!UP0 USHF.L.U32 UR5, UR4, 0xb, URZ ;  /* 0x0000000b04058899 */ /* 0x000fe4000800063f */
[----:B------:R-:W-:Y:S01]  /*0550*/  @!UP0 USHF.L.U32 UR4, UR4, 0x1, URZ ;  /* 0x0000000104048899 */ /* 0x000fe2000800063f */
[----:B---3--:R-:W-:Y:S01]  /*0560*/  ISETP.EQ.U32.AND P2, PT, R13, 0x1, PT ;  /* 0x000000010d00780c */ /* 0x008fe20003f42070 */
[----:B------:R-:W3:Y:S01]  /*0570*/  F2I.U32.TRUNC.NTZ R12, R12 ;  /* 0x0000000c000c7305 */ /* 0x000ee2000020f000 */
[C---:B------:R-:W-:Y:S01]  /*0580*/  LEA.HI R0, R8.reuse, R8, RZ, 0x1 ;  /* 0x0000000808007211 */ /* 0x040fe200078f08ff */
[----:B------:R-:W5:Y:S01]  /*0590*/  LDC R7, c[0x0][0x148] ;  /* 0x00005200ff077b82 */ /* 0x000f620000000800 */
[----:B------:R-:W-:Y:S02]  /*05a0*/  IMAD.SHL.U32 R23, R8, 0x4, RZ ;  /* 0x0000000408177824 */ /* 0x000fe400078e00ff */
[----:B------:R-:W-:Y:S01]  /*05b0*/  LOP3.LUT R11, R0, 0xfffffffe, RZ, 0xc0, !PT ;  /* 0xfffffffe000b7812 */ /* 0x000fe200078ec0ff */
[----:B0-----:R-:W-:Y:S01]  /*05c0*/  IMAD.MOV R15, RZ, RZ, -R9 ;  /* 0x000000ffff0f7224 */ /* 0x001fe200078e0a09 */
[----:B------:R-:W-:-:S02]  /*05d0*/  SHF.R.S32.HI R9, RZ, 0x1f, R2 ;  /* 0x0000001fff097819 */ /* 0x000fc40000011402 */
[----:B------:R-:W-:Y:S01]  /*05e0*/  LOP3.LUT R23, R8, 0xc, R23, 0x78, !PT ;  /* 0x0000000c08177812 */ /* 0x000fe200078e7817 */
[----:B--2---:R-:W-:Y:S01]  /*05f0*/  IMAD R3, R10, R15, UR8 ;  /* 0x000000080a037e24 */ /* 0x004fe2000f8e020f */
[----:B------:R-:W-:Y:S01]  /*0600*/  LEA.HI R9, R9, R2, RZ, 0x2 ;  /* 0x0000000209097211 */ /* 0x000fe200078f10ff */
[----:B------:R-:W-:-:S03]  /*0610*/  IMAD.IADD R0, R8, 0x1, -R11 ;  /* 0x0000000108007824 */ /* 0x000fc600078e0a0b */
[----:B------:R-:W-:Y:S01]  /*0620*/  LOP3.LUT R9, R9, 0xfffffffc, RZ, 0xc0, !PT ;  /* 0xfffffffc09097812 */ /* 0x000fe200078ec0ff */
[----:B---3--:R-:W-:Y:S01]  /*0630*/  IMAD.MOV R24, RZ, RZ, -R12 ;  /* 0x000000ffff187224 */ /* 0x008fe200078e0a0c */
[----:B------:R-:W-:Y:S01]  /*0640*/  ISETP.NE.AND P4, PT, R0, R3, PT ;  /* 0x000000030000720c */ /* 0x000fe20003f85270 */
[----:B-1----:R-:W-:Y:S02]  /*0650*/  @!UP0 ULEA UR6, UR7, UR6, 0x18 ;  /* 0x0000000607068291 */ /* 0x002fe4000f8ec03f */
[----:B------:R-:W-:Y:S01]  /*0660*/  IMAD.IADD R0, R2, 0x1, -R9 ;  /* 0x0000000102007824 */ /* 0x000fe200078e0a09 */
[----:B------:R-:W-:Y:S01]  /*0670*/  VOTEU.ALL UP0, P0 ;  /* 0x00000000003f7886 */ /* 0x000fe20000000000 */
[----:B------:R-:W-:Y:S01]  /*0680*/  LOP3.LUT P0, RZ, R6, 0x7, RZ, 0xc0, !PT ;  /* 0x0000000706ff7812 */ /* 0x000fe2000780c0ff */
[----:B------:R-:W-:Y:S02]  /*0690*/  VIADD R6, R5, 0xffffffff ;  /* 0xffffffff05067836 */ /* 0x000fe40000000000 */
[----:B------:R-:W-:Y:S01]  /*06a0*/  ISETP.NE.AND P1, PT, R0, 0x3, PT ;  /* 0x000000030000780c */ /* 0x000fe20003f25270 */
[----:B-----5:R-:W-:Y:S01]  /*06b0*/  IMAD R9, R7, R24, R4 ;  /* 0x0000001807097224 */ /* 0x020fe200078e0204 */
[----:B------:R-:W-:-:S02]  /*06c0*/  ISETP.LT.U32.AND P0, PT, R23, 0x2, !P0 ;  /* 0x000000021700780c */ /* 0x000fc40004701070 */
[----:B------:R-:W-:Y:S01]  /*06d0*/  ISETP.EQ.OR P1, PT, R0, RZ, !P1 ;  /* 0x000000ff0000720c */ /* 0x000fe20004f22670 */
[----:B------:R-:W0:Y:S02]  /*06e0*/  FENCE.VIEW.ASYNC.S ;  /* 0x00000000000073c6 */ /* 0x000e240000000000 */
[----:B0-----:R0:W1:Y:S01]  /*06f0*/  @!UP0 SYNCS.EXCH.64 URZ, [UR6+0x50], UR4 ;  /* 0x00005004063f85b2 */ /* 0x0010620008000100 */
[----:B------:R-:W-:Y:S02]  /*0700*/  @P4 LEA.HI R2, R23, R23, RZ, 0x1 ;  /* 0x0000001717024211 */ /* 0x000fe400078f08ff */
[----:B------:R-:W-:Y:S02]  /*0710*/  ISETP.EQ.AND P1, PT, R5, RZ, P1 ;  /* 0x000000ff0500720c */ /* 0x000fe40000f22270 */
[----:B------:R-:W-:Y:S02]  /*0720*/  @P4 SHF.R.S32.HI R2, RZ, 0x1, R2 ;  /* 0x00000001ff024819 */ /* 0x000fe40000011402 */
[----:B------:R-:W-:-:S02]  /*0730*/  ISETP.GE.U32.AND P6, PT, R6, 0x2, PT ;  /* 0x000000020600780c */ /* 0x000fc40003fc6070 */
[----:B------:R-:W-:Y:S02]  /*0740*/  @P4 ISETP.NE.AND P5, PT, R2, R9, PT ;  /* 0x000000090200420c */ /* 0x000fe40003fa5270 */
[----:B------:R-:W-:Y:S02]  /*0750*/  SEL R9, RZ, 0x1, !P0 ;  /* 0x00000001ff097807 */ /* 0x000fe40004000000 */
[----:B------:R-:W-:Y:S02]  /*0760*/  @P4 SEL R22, RZ, 0x1, P5 ;  /* 0x00000001ff164807 */ /* 0x000fe40002800000 */
[----:B------:R-:W-:Y:S01]  /*0770*/  SEL R19, RZ, 0x1, !P1 ;  /* 0x00000001ff137807 */ /* 0x000fe20004800000 */
[----:B------:R0:W2:Y:S01]  /*0780*/  @!UP1 SYNCS.EXCH.64 URZ, [UR6+0x58], UR4 ;  /* 0x00005804063f95b2 */ /* 0x0000a20008000100 */
[----:B------:R-:W-:Y:S01]  /*0790*/  LOP3.LUT R22, R22, R9, RZ, 0xc0, !PT ;  /* 0x0000000916167212 */ /* 0x000fe200078ec0ff */
[----:B------:R-:W-:Y:S01]  /*07a0*/  NOP ;  /* 0x0000000000007918 */ /* 0x000fe20000000000 */
[----:B------:R-:W-:Y:S01]  /*07b0*/  SEL R19, R19, 0x2, P6 ;  /* 0x0000000213137807 */ /* 0x000fe20003000000 */
[----:B------:R-:W-:Y:S06]  /*07c0*/  @!P2 BRA `(.L_x_3) ;  /* 0x000000000008a947 */ /* 0x000fec0003800000 */
[----:B-12-4-:R-:W-:Y:S01]  /*07d0*/  UCGABAR_ARV ;  /* 0x00000000000079c7 */ /* 0x016fe20008000000 */
[----:B------:R-:W-:Y:S05]  /*07e0*/  BRA `(.L_x_4) ;  /* 0x0000000000047947 */ /* 0x000fea0003800000 */
.L_x_3:
[----:B-12-4-:R-:W-:Y:S01]  /*07f0*/  NOP ;  /* 0x0000000000007918 */ /* 0x016fe20000000000 */
.L_x_4:
[----:B------:R-:W1:Y:S01]  /*0800*/  LDC R2, c[0x0][0x65c] ;  /* 0x00019700ff027b82 */ /* 0x000e620000000800 */
[----:B------:R-:W-:Y:S02]  /*0810*/  IMAD.U32 R8, RZ, RZ, UR8 ;  /* 0x00000008ff087e24 */ /* 0x000fe4000f8e00ff */
[----:B------:R-:W-:Y:S01]  /*0820*/  IMAD.MOV.U32 R9, RZ, RZ, RZ ;  /* 0x000000ffff097224 */ /* 0x000fe200078e00ff */
[----:B-1----:R-:W-:-:S04]  /*0830*/  ISETP.NE.AND P1, PT, R2, 0x1, PT ;  /* 0x000000010200780c */ /* 0x002fc80003f25270 */
[----:B------:R-:W-:-:S09]  /*0840*/  P2R R5, PR, RZ, 0x2 ;  /* 0x00000002ff057803 */ /* 0x000fd20000000000 */
[----:B------:R-:W1:Y:S01]  /*0850*/  @P1 LDC R17, c[0x0][0x10] ;  /* 0x00000400ff111b82 */ /* 0x000e620000000800 */
[----:B------:R-:W-:Y:S02]  /*0860*/  @P1 IMAD.MOV.U32 R5, RZ, RZ, RZ ;  /* 0x000000ffff051224 */ /* 0x000fe400078e00ff */
[----:B------:R-:W-:-:S05]  /*0870*/  @P1 IMAD.MOV.U32 R13, RZ, RZ, RZ ;  /* 0x000000ffff0d1224 */ /* 0x000fca00078e00ff */
[----:B------:R-:W2:Y:S01]  /*0880*/  @!P1 LDC R11, c[0x0][0xc] ;  /* 0x00000300ff0b9b82 */ /* 0x000ea20000000800 */
[----:B-1----:R-:W-:-:S04]  /*0890*/  @P1 IMAD.WIDE.U32 R16, R17, UR8, R4 ;  /* 0x0000000811101c25 */ /* 0x002fc8000f8e0004 */
[----:B------:R-:W-:Y:S02]  /*08a0*/  @P1 IMAD.IADD R17, R17, 0x1, R13 ;  /* 0x0000000111111824 */ /* 0x000fe400078e020d */
[----:B--2---:R-:W-:-:S04]  /*08b0*/  @!P1 IMAD.WIDE.U32 R8, R4, R11, R8 ;  /* 0x0000000b04089225 */ /* 0x004fc800078e0008 */
[----:B------:R-:W-:Y:S02]  /*08c0*/  @!P1 IMAD.MOV.U32 R16, RZ, RZ, R8 ;  /* 0x000000ffff109224 */ /* 0x000fe400078e0008 */
[----:B------:R-:W-:Y:S01]  /*08d0*/  @!P1 IMAD.MOV.U32 R17, RZ, RZ, R9 ;  /* 0x000000ffff119224 */ /* 0x000fe200078e0009 */
[----:B------:R-:W-:Y:S06]  /*08e0*/  @!P2 BRA `(.L_x_5) ;  /* 0x00000000000ca947 */ /* 0x000fec0003800000 */
[----:B------:R-:W-:Y:S01]  /*08f0*/  UCGABAR_WAIT ;  /* 0x0000000000007dc7 */ /* 0x000fe20008000000 */
[----:B------:R-:W-:Y:S01]  /*0900*/  CCTL.IVALL ;  /* 0x00000000ff00798f */ /* 0x000fe20002000000 */
[----:B------:R-:W-:Y:S05]  /*0910*/  BRA `(.L_x_6) ;  /* 0x0000000000047947 */ /* 0x000fea0003800000 */
.L_x_5:
[----:B------:R-:W-:Y:S06]  /*0920*/  BAR.SYNC.DEFER_BLOCKING 0x0 ;  /* 0x0000000000007b1d */ /* 0x000fec0000010000 */
.L_x_6:
[----:B------:R-:W-:Y:S05]  /*0930*/  @!P3 BRA `(.L_x_7) ;  /* 0x0000005c002cb947 */ /* 0x000fea0003800000 */
[----:B------:R-:W-:-:S13]  /*0940*/  ISETP.GT.U32.AND P0, PT, R6, 0x1, PT ;  /* 0x000000010600780c */ /* 0x000fda0003f04070 */
[----:B0-----:R-:W-:Y:S05]  /*0950*/  @P0 EXIT ;  /* 0x000000000000094d */ /* 0x001fea0003800000 */
[----:B------:R-:W-:Y:S01]  /*0960*/  ULDC.64 UR4, c[0x0][0x650] ;  /* 0x0001940000047ab9 */ /* 0x000fe20000000a00 */
[----:B------:R-:W-:Y:S01]  /*0970*/  PRMT R0, RZ, 0x7610, R0 ;  /* 0x00007610ff007816 */ /* 0x000fe20000000000 */
[----:B------:R-:W-:Y:S01]  /*0980*/  IMAD.MOV.U32 R68, RZ, RZ, -0x1 ;  /* 0xffffffffff447424 */ /* 0x000fe200078e00ff */
[----:B------:R-:W-:Y:S01]  /*0990*/  ISETP.GE.U32.AND P0, PT, R16, UR4, PT ;  /* 0x0000000410007c0c */ /* 0x000fe2000bf06070 */
[----:B------:R-:W-:Y:S02]  /*09a0*/  IMAD.MOV.U32 R69, RZ, RZ, -0x1 ;  /* 0xffffffffff457424 */ /* 0x000fe400078e00ff */
[----:B------:R-:W-:Y:S01]  /*09b0*/  IMAD.MOV.U32 R67, RZ, RZ, -0x1 ;  /* 0xffffffffff437424 */ /* 0x000fe200078e00ff */
[----:B------:R-:W-:-:S13]  /*09c0*/  ISETP.GE.U32.AND.EX P0, PT, R17, UR5, PT, P0 ;  /* 0x0000000511007c0c */ /* 0x000fda000bf06100 */
[----:B------:R-:W-:Y:S05]  /*09d0*/  @P0 BRA `(.L_x_8) ;  /* 0x0000000400280947 */ /* 0x000fea0003800000 */
[----:B------:R-:W0:Y:S01]  /*09e0*/  LDC.64 R20, c[0x0][0x628] ;  /* 0x00018a00ff147b82 */ /* 0x000e220000000a00 */
[----:B------:R-:W-:Y:S02]  /*09f0*/  IMAD.MOV.U32 R8, RZ, RZ, R16 ;  /* 0x000000ffff087224 */ /* 0x000fe400078e0010 */
[----:B------:R-:W-:-:S05]  /*0a00*/  IMAD.MOV.U32 R9, RZ, RZ, R17 ;  /* 0x000000ffff097224 */ /* 0x000fca00078e0011 */
[----:B------:R-:W1:Y:S08]  /*0a10*/  LDC R0, c[0x0][0x630] ;  /* 0x00018c00ff007b82 */ /* 0x000e700000000800 */
[----:B------:R-:W2:Y:S01]  /*0a20*/  LDC.64 R26, c[0x0][0x620] ;  /* 0x00018800ff1a7b82 */ /* 0x000ea20000000a00 */
[----:B0-----:R-:W-:-:S04]  /*0a30*/  ISETP.NE.U32.AND P0, PT, R20, RZ, PT ;  /* 0x000000ff1400720c */ /* 0x001fc80003f05070 */
[----:B------:R-:W-:-:S13]  /*0a40*/  ISETP.NE.AND.EX P0, PT, R21, RZ, PT, P0 ;  /* 0x000000ff1500720c */ /* 0x000fda0003f05300 */
[----:B-12---:R-:W-:Y:S05]  /*0a50*/  @!P0 BRA `(.L_x_9) ;  /* 0x0000000000288947 */ /* 0x006fea0003800000 */
[----:B------:R-:W0:Y:S02]  /*0a60*/  LDC R13, c[0x0][0x634] ;  /* 0x00018d00ff0d7b82 */ /* 0x000e240000000800 */
[----:B0-----:R-:W-:-:S05]  /*0a70*/  IADD3 R13, P0, R16, R13, RZ ;  /* 0x0000000d100d7210 */ /* 0x001fca0007f1e0ff */
[----:B------:R-:W-:-:S04]  /*0a80*/  IMAD.X R15, RZ, RZ, R17, P0 ;  /* 0x000000ffff0f7224 */ /* 0x000fc800000e0611 */
[----:B------:R-:W-:-:S04]  /*0a90*/  IMAD.WIDE.U32 R8, R15, R20, RZ ;  /* 0x000000140f087225 */ /* 0x000fc800078e00ff */
[----:B------:R-:W-:-:S04]  /*0aa0*/  IMAD.WIDE.U32 R10, P0, R13, R21, R8 ;  /* 0x000000150d0a7225 */ /* 0x000fc80007800008 */
[----:B------:R-:W-:-:S04]  /*0ab0*/  IMAD.WIDE.U32 R8, R13, R20, RZ ;  /* 0x000000140d087225 */ /* 0x000fc800078e00ff */
[----:B------:R-:W-:Y:S01]  /*0ac0*/  IMAD.X R13, RZ, RZ, RZ, P0 ;  /* 0x000000ffff0d7224 */ /* 0x000fe200000e06ff */
[----:B------:R-:W-:Y:S01]  /*0ad0*/  IADD3 RZ, P0, R9, R10, RZ ;  /* 0x0000000a09ff7210 */ /* 0x000fe20007f1e0ff */
[----:B------:R-:W-:-:S04]  /*0ae0*/  IMAD.MOV.U32 R12, RZ, RZ, R11 ;  /* 0x000000ffff0c7224 */ /* 0x000fc800078e000b */
[----:B------:R-:W-:-:S08]  /*0af0*/  IMAD.WIDE.U32.X R8, R15, R21, R12, P0 ;  /* 0x000000150f087225 */ /* 0x000fd000000e040c */
.L_x_9:
[----:B------:R-:W0:Y:S01]  /*0b00*/  LDC.64 R20, c[0x0][0x640] ;  /* 0x00019000ff147b82 */ /* 0x000e220000000a00 */
[--C-:B------:R-:W-:Y:S01]  /*0b10*/  SHF.R.U64 R67, R8, R0, R9.reuse ;  /* 0x0000000008437219 */ /* 0x100fe20000001209 */
[----:B------:R-:W-:Y:S01]  /*0b20*/  IMAD R28, R7, R24, R4 ;  /* 0x00000018071c7224 */ /* 0x000fe200078e0204 */
[----:B------:R-:W-:Y:S01]  /*0b30*/  SHF.R.U32.HI R0, RZ, R0, R9 ;  /* 0x00000000ff007219 */ /* 0x000fe20000011609 */
[----:B------:R-:W-:Y:S01]  /*0b40*/  IMAD.MOV.U32 R25, RZ, RZ, 0x1 ;  /* 0x00000001ff197424 */ /* 0x000fe200078e00ff */
[----:B------:R-:W-:-:S03]  /*0b50*/  IADD3 R5, P0, RZ, -R67, RZ ;  /* 0x80000043ff057210 */ /* 0x000fc60007f1e0ff */
[----:B------:R-:W1:Y:S02]  /*0b60*/  LDC R6, c[0x0][0x618] ;  /* 0x00018600ff067b82 */ /* 0x000e640000000800 */
[----:B------:R-:W-:-:S04]  /*0b70*/  IMAD.X R9, RZ, RZ, ~R0, P0 ;  /* 0x000000ffff097224 */ /* 0x000fc800000e0e00 */
[-C--:B------:R-:W-:Y:S02]  /*0b80*/  IMAD R0, R9, R26.reuse, RZ ;  /* 0x0000001a09007224 */ /* 0x080fe400078e02ff */
[----:B------:R-:W2:Y:S01]  /*0b90*/  LDC R11, c[0x0][0x608] ;  /* 0x00018200ff0b7b82 */ /* 0x000ea20000000800 */
[----:B------:R-:W-:-:S04]  /*0ba0*/  IMAD.WIDE.U32 R8, R5, R26, R16 ;  /* 0x0000001a05087225 */ /* 0x000fc800078e0010 */
[----:B------:R-:W-:-:S03]  /*0bb0*/  IMAD R5, R5, R27, R0 ;  /* 0x0000001b05057224 */ /* 0x000fc600078e0200 */
[----:B------:R-:W3:Y:S01]  /*0bc0*/  LDC R12, c[0x0][0x658] ;  /* 0x00019600ff0c7b82 */ /* 0x000ee20000000800 */
[----:B0-----:R-:W-:Y:S01]  /*0bd0*/  ISETP.NE.U32.AND P0, PT, R20, RZ, PT ;  /* 0x000000ff1400720c */ /* 0x001fe20003f05070 */
[----:B------:R-:W-:Y:S02]  /*0be0*/  IMAD.IADD R5, R9, 0x1, R5 ;  /* 0x0000000109057824 */ /* 0x000fe400078e0205 */
[----:B------:R-:W-:Y:S01]  /*0bf0*/  IMAD.MOV.U32 R9, RZ, RZ, -0x1 ;  /* 0xffffffffff097424 */ /* 0x000fe200078e00ff */
[----:B------:R-:W-:-:S03]  /*0c00*/  ISETP.NE.AND.EX P0, PT, R21, RZ, PT, P0 ;  /* 0x000000ff1500720c */ /* 0x000fc60003f05300 */
[----:B------:R-:W0:Y:S01]  /*0c10*/  LDC R15, c[0x0][0x600] ;  /* 0x00018000ff0f7b82 */ /* 0x000e220000000800 */
[-CC-:B-1----:R-:W-:Y:S02]  /*0c20*/  SHF.R.U64 R13, R8, R6.reuse, R5.reuse ;  /* 0x00000006080d7219 */ /* 0x182fe40000001205 */
[----:B------:R-:W-:-:S05]  /*0c30*/  SHF.R.U32.HI R0, RZ, R6, R5 ;  /* 0x00000006ff007219 */ /* 0x000fca0000011605 */
[----:B------:R-:W1:Y:S01]  /*0c40*/  LDC R14, c[0x0][0x648] ;  /* 0x00019200ff0e7b82 */ /* 0x000e620000000800 */
[-CC-:B--2---:R-:W-:Y:S02]  /*0c50*/  SHF.R.U64 R29, R13, R11.reuse, R0.reuse ;  /* 0x0000000b0d1d7219 */ /* 0x184fe40000001200 */
[----:B------:R-:W-:-:S05]  /*0c60*/  SHF.R.U32.HI R5, RZ, R11, R0 ;  /* 0x0000000bff057219 */ /* 0x000fca0000011600 */
[----:B------:R-:W2:Y:S01]  /*0c70*/  LDC R26, c[0x0][0x638] ;  /* 0x00018e00ff1a7b82 */ /* 0x000ea20000000800 */
[-CC-:B---3--:R-:W-:Y:S02]  /*0c80*/  SHF.R.U64 R24, R29, R12.reuse, R5.reuse ;  /* 0x0000000c1d187219 */ /* 0x188fe40000001205 */
[-C--:B------:R-:W-:Y:S02]  /*0c90*/  SHF.L.U32 R0, R9, R12.reuse, RZ ;  /* 0x0000000c09007219 */ /* 0x080fe400000006ff */
[----:B------:R-:W-:Y:S01]  /*0ca0*/  SHF.R.U32.HI R5, RZ, R12, R5 ;  /* 0x0000000cff057219 */ /* 0x000fe20000011605 */
[----:B------:R-:W-:Y:S01]  /*0cb0*/  IMAD.MOV.U32 R4, RZ, RZ, R24 ;  /* 0x000000ffff047224 */ /* 0x000fe200078e0018 */
[----:B------:R-:W-:Y:S01]  /*0cc0*/  LOP3.LUT R10, RZ, R0, RZ, 0x33, !PT ;  /* 0x00000000ff0a7212 */ /* 0x000fe200078e33ff */
[----:B------:R-:W3:Y:S01]  /*0cd0*/  LDC R27, c[0x0][0x610] ;  /* 0x00018400ff1b7b82 */ /* 0x000ee20000000800 */
[----:B------:R-:W-:Y:S05]  /*0ce0*/  @!P0 BRA `(.L_x_10) ;  /* 0x0000000000288947 */ /* 0x000fea0003800000 */
[----:B------:R-:W4:Y:S02]  /*0cf0*/  LDC R9, c[0x0][0x64c] ;  /* 0x00019300ff097b82 */ /* 0x000f240000000800 */
[----:B----4-:R-:W-:-:S05]  /*0d00*/  IADD3 R9, P0, R24, R9, RZ ;  /* 0x0000000918097210 */ /* 0x010fca0007f1e0ff */
        /* <DEDUP_REMOVED lines=8> */
.L_x_10:
[----:B-1----:R-:W-:Y:S01]  /*0d90*/  SHF.R.U64 R4, R4, R14, R5 ;  /* 0x0000000e04047219 */ /* 0x002fe20000001205 */
[----:B0-----:R-:W-:Y:S01]  /*0da0*/  VIADD R6, R15, 0xffffffff ;  /* 0xffffffff0f067836 */ /* 0x001fe20000000000 */
[----:B------:R-:W-:Y:S02]  /*0db0*/  SHF.L.U32 R0, R25, R12, RZ ;  /* 0x0000000c19007219 */ /* 0x000fe400000006ff */
[----:B------:R-:W-:Y:S01]  /*0dc0*/  LOP3.LUT R5, R29, R10, RZ, 0xc0, !PT ;  /* 0x0000000a1d057212 */ /* 0x000fe200078ec0ff */
[----:B------:R-:W-:Y:S01]  /*0dd0*/  IMAD.MOV R7, RZ, RZ, -R4 ;  /* 0x000000ffff077224 */ /* 0x000fe200078e0a04 */
[----:B------:R-:W-:Y:S02]  /*0de0*/  SEL R3, R3, R28, !P1 ;  /* 0x0000001c03037207 */ /* 0x000fe40004800000 */
[----:B------:R-:W-:Y:S01]  /*0df0*/  LOP3.LUT R6, R13, R6, RZ, 0xc0, !PT ;  /* 0x000000060d067212 */ /* 0x000fe200078ec0ff */
[----:B------:R-:W-:Y:S02]  /*0e00*/  IMAD R4, R0, R4, R5 ;  /* 0x0000000400047224 */ /* 0x000fe400078e0205 */
[----:B--2---:R-:W-:-:S02]  /*0e10*/  IMAD R0, R7, R26, R24 ;  /* 0x0000001a07007224 */ /* 0x004fc400078e0218 */
[----:B---3--:R-:W-:Y:S02]  /*0e20*/  IMAD R3, R4, R27, R3 ;  /* 0x0000001b04037224 */ /* 0x008fe400078e0203 */
[----:B------:R-:W-:Y:S02]  /*0e30*/  IMAD R68, R0, R15, R6 ;  /* 0x0000000f00447224 */ /* 0x000fe400078e0206 */
[----:B------:R-:W-:-:S03]  /*0e40*/  IMAD.MOV.U32 R4, RZ, RZ, 0x1 ;  /* 0x00000001ff047424 */ /* 0x000fc600078e00ff */
[----:B------:R-:W-:Y:S02]  /*0e50*/  SEL R69, R68, R3, !P1 ;  /* 0x0000000344457207 */ /* 0x000fe40004800000 */
[----:B------:R-:W-:Y:S02]  /*0e60*/  PRMT R0, R4, 0x7610, R0 ;  /* 0x0000761004007816 */ /* 0x000fe40000000000 */
[----:B------:R-:W-:-:S07]  /*0e70*/  SEL R68, R3, R68, !P1 ;  /* 0x0000004403447207 */ /* 0x000fce0004800000 */
.L_x_8:
[----:B------:R-:W-:-:S08]  /*0e80*/  NOP ;  /* 0x0000000000007918 */ /* 0x000fd00000000000 */
[----:B------:R-:W0:Y:S02]  /*0e90*/  USETMAXREG.TRY_ALLOC.CTAPOOL UP0, 0xe8 ;  /* 0x000000e8000079c8 */ /* 0x000e240008000600 */
[----:B0-----:R-:W-:-:S13]  /*0ea0*/  PLOP3.LUT P0, PT, PT, PT, UP0, 0x80, 0x0 ;  /* 0x000000000000781c */ /* 0x001fda0003f0f008 */
[----:B------:R-:W-:Y:S05]  /*0eb0*/  @!P0 BRA `(.L_x_8) ;  /* 0xfffffffc00f08947 */ /* 0x000fea000383ffff */
[----:B------:R-:W-:Y:S01]  /*0ec0*/  ULDC.64 UR4, c[0x0][0x598] ;  /* 0x0001660000047ab9 */ /* 0x000fe20000000a00 */
[----:B------:R-:W-:Y:S01]  /*0ed0*/  ULDC.64 UR36, c[0x0][0x208] ;  /* 0x0000820000247ab9 */ /* 0x000fe20000000a00 */
[----:B------:R-:W-:-:S04]  /*0ee0*/  ISETP.NE.U32.AND P0, PT, RZ, UR4, PT ;  /* 0x00000004ff007c0c */ /* 0x000fc8000bf05070 */
[----:B------:R-:W-:-:S13]  /*0ef0*/  ISETP.NE.AND.EX P0, PT, RZ, UR5, PT, P0 ;  /* 0x00000005ff007c0c */ /* 0x000fda000bf05300 */
[----:B------:R-:W-:Y:S05]  /*0f00*/  @!P0 BRA `(.L_x_11) ;  /* 0x00000000001c8947 */ /* 0x000fea0003800000 */
[----:B------:R-:W0:Y:S02]  /*0f10*/  LDC.64 R4, c[0x0][0x598] ;  /* 0x00016600ff047b82 */ /* 0x000e240000000a00 */
[----:B0-----:R-:W2:Y:S02]  /*0f20*/  LDG.E.64 R4, desc[UR36][R4.64] ;  /* 0x0000002404047981 */ /* 0x001ea4000c1e1b00 */
[----:B--2---:R-:W-:-:S04]  /*0f30*/  ISETP.NE.U32.AND P0, PT, R4, RZ, PT ;  /* 0x000000ff0400720c */ /* 0x004fc80003f05070 */
[----:B------:R-:W-:-:S13]  /*0f40*/  ISETP.NE.AND.EX P0, PT, R5, RZ, PT, P0 ;  /* 0x000000ff0500720c */ /* 0x000fda0003f05300 */
[----:B------:R-:W-:Y:S05]  /*0f50*/  @!P0 BRA `(.L_x_11) ;  /* 0x0000000000088947 */ /* 0x000fea0003800000 */
[----:B------:R0:W5:Y:S01]  /*0f60*/  LD.E R64, desc[UR36][R4.64] ;  /* 0x0000002404407980 */ /* 0x000162000c101900 */
[----:B------:R-:W-:Y:S05]  /*0f70*/  BRA `(.L_x_12) ;  /* 0x0000000000247947 */ /* 0x000fea0003800000 */
.L_x_11:
[----:B------:R-:W-:Y:S02]  /*0f80*/  ULDC.64 UR4, c[0x0][0x588] ;  /* 0x0001620000047ab9 */ /* 0x000fe40000000a00 */
[----:B------:R-:W-:-:S04]  /*0f90*/  ISETP.NE.U32.AND P0, PT, RZ, UR4, PT ;  /* 0x00000004ff007c0c */ /* 0x000fc8000bf05070 */
[----:B------:R-:W-:-:S13]  /*0fa0*/  ISETP.NE.AND.EX P0, PT, RZ, UR5, PT, P0 ;  /* 0x00000005ff007c0c */ /* 0x000fda000bf05300 */
[----:B------:R-:W-:Y:S05]  /*0fb0*/  @!P0 BRA `(.L_x_13) ;  /* 0x00000000000c8947 */ /* 0x000fea0003800000 */
[----:B------:R-:W0:Y:S02]  /*0fc0*/  LDC.64 R64, c[0x0][0x588] ;  /* 0x00016200ff407b82 */ /* 0x000e240000000a00 */
[----:B0-----:R1:W5:Y:S01]  /*0fd0*/  LDG.E R64, desc[UR36][R64.64] ;  /* 0x0000002440407981 */ /* 0x001362000c1e1900 */
[----:B------:R-:W-:Y:S05]  /*0fe0*/  BRA `(.L_x_12) ;  /* 0x0000000000087947 */ /* 0x000fea0003800000 */
.L_x_13:
[----:B------:R-:W-:Y:S02]  /*0ff0*/  ULDC UR4, c[0x0][0x580] ;  /* 0x0001600000047ab9 */ /* 0x000fe40000000800 */
[----:B------:R-:W-:-:S07]  /*1000*/  IMAD.U32 R64, RZ, RZ, UR4 ;  /* 0x00000004ff407e24 */ /* 0x000fce000f8e00ff */
.L_x_12:
[----:B------:R-:W-:Y:S02]  /*1010*/  ULDC.64 UR4, c[0x0][0x5a0] ;  /* 0x0001680000047ab9 */ /* 0x000fe40000000a00 */
[----:B------:R-:W-:-:S04]  /*1020*/  ISETP.NE.U32.AND P0, PT, RZ, UR4, PT ;  /* 0x00000004ff007c0c */ /* 0x000fc8000bf05070 */
[----:B------:R-:W-:-:S13]  /*1030*/  ISETP.NE.AND.EX P0, PT, RZ, UR5, PT, P0 ;  /* 0x00000005ff007c0c */ /* 0x000fda000bf05300 */
[----:B------:R-:W-:Y:S05]  /*1040*/  @!P0 BRA `(.L_x_14) ;  /* 0x00000000001c8947 */ /* 0x000fea0003800000 */
[----:B0-----:R-:W0:Y:S02]  /*1050*/  LDC.64 R4, c[0x0][0x5a0] ;  /* 0x00016800ff047b82 */ /* 0x001e240000000a00 */
[----:B0-----:R-:W2:Y:S02]  /*1060*/  LDG.E.64 R4, desc[UR36][R4.64] ;  /* 0x0000002404047981 */ /* 0x001ea4000c1e1b00 */
[----:B--2---:R-:W-:-:S04]  /*1070*/  ISETP.NE.U32.AND P0, PT, R4, RZ, PT ;  /* 0x000000ff0400720c */ /* 0x004fc80003f05070 */
[----:B------:R-:W-:-:S13]  /*1080*/  ISETP.NE.AND.EX P0, PT, R5, RZ, PT, P0 ;  /* 0x000000ff0500720c */ /* 0x000fda0003f05300 */
[----:B------:R-:W-:Y:S05]  /*1090*/  @!P0 BRA `(.L_x_14) ;  /* 0x0000000000088947 */ /* 0x000fea0003800000 */
[----:B-1----:R0:W5:Y:S01]  /*10a0*/  LD.E R65, desc[UR36][R4.64] ;  /* 0x0000002404417980 */ /* 0x002162000c101900 */
[----:B------:R-:W-:Y:S05]  /*10b0*/  BRA `(.L_x_15) ;  /* 0x0000000000247947 */ /* 0x000fea0003800000 */
.L_x_14:
[----:B------:R-:W-:Y:S02]  /*10c0*/  ULDC.64 UR4, c[0x0][0x590] ;  /* 0x0001640000047ab9 */ /* 0x000fe40000000a00 */
[----:B------:R-:W-:-:S04]  /*10d0*/  ISETP.NE.U32.AND P0, PT, RZ, UR4, PT ;  /* 0x00000004ff007c0c */ /* 0x000fc8000bf05070 */
[----:B------:R-:W-:-:S13]  /*10e0*/  ISETP.NE.AND.EX P0, PT, RZ, UR5, PT, P0 ;  /* 0x00000005ff007c0c */ /* 0x000fda000bf05300 */
[----:B------:R-:W-:Y:S05]  /*10f0*/  @!P0 BRA `(.L_x_16) ;  /* 0x00000000000c8947 */ /* 0x000fea0003800000 */
[----:B0-----:R-:W1:Y:S02]  /*1100*/  LDC.64 R4, c[0x0][0x590] ;  /* 0x00016400ff047b82 */ /* 0x001e640000000a00 */
[----:B-1----:R1:W5:Y:S01]  /*1110*/  LDG.E R65, desc[UR36][R4.64] ;  /* 0x0000002404417981 */ /* 0x002362000c1e1900 */
[----:B------:R-:W-:Y:S05]  /*1120*/  BRA `(.L_x_15) ;  /* 0x0000000000087947 */ /* 0x000fea0003800000 */
.L_x_16:
[----:B------:R-:W-:Y:S02]  /*1130*/  ULDC UR4, c[0x0][0x584] ;  /* 0x0001610000047ab9 */ /* 0x000fe40000000800 */
[----:B-1----:R-:W-:-:S07]  /*1140*/  IMAD.U32 R65, RZ, RZ, UR4 ;  /* 0x00000004ff417e24 */ /* 0x002fce000f8e00ff */
.L_x_15:
[----:B------:R-:W-:-:S13]  /*1150*/  LOP3.LUT P0, RZ, R0, 0xff, RZ, 0xc0, !PT ;  /* 0x000000ff00ff7812 */ /* 0x000fda000780c0ff */
[----:B------:R-:W-:Y:S05]  /*1160*/  @!P0 EXIT ;  /* 0x000000000000894d */ /* 0x000fea0003800000 */
[----:B------:R-:W-:Y:S01]  /*1170*/  ULDC UR4, c[0x0][0x28c] ;  /* 0x0000a30000047ab9 */ /* 0x000fe20000000800 */
[----:B------:R-:W-:Y:S01]  /*1180*/  UMOV UR38, URZ ;  /* 0x0000003f00267c82 */ /* 0x000fe20008000000 */
[----:B------:R-:W-:Y:S01]  /*1190*/  UIADD3 UR4, UR4, 0xff, URZ ;  /* 0x000000ff04047890 */ /* 0x000fe2000fffe03f */
[----:B------:R-:W-:-:S03]  /*11a0*/  UMOV UR39, URZ ;  /* 0x0000003f00277c82 */ /* 0x000fc60008000000 */
[----:B------:R-:W-:-:S04]  /*11b0*/  USHF.R.S32.HI UR5, URZ, 0x1f, UR4 ;  /* 0x0000001f3f057899 */ /* 0x000fc80008011404 */
[----:B------:R-:W-:-:S04]  /*11c0*/  ULEA.HI UR5, UR5, UR4, URZ, 0x8 ;  /* 0x0000000405057291 */ /* 0x000fc8000f8f403f */
[----:B------:R-:W-:-:S12]  /*11d0*/  USHF.R.S32.HI UR40, URZ, 0x8, UR5 ;  /* 0x000000083f287899 */ /* 0x000fd80008011405 */
.L_x_118:
[----:B------:R-:W-:Y:S01]  /*11e0*/  LOP3.LUT R0, R18, 0x80, RZ, 0xc0, !PT ;  /* 0x0000008012007812 */ /* 0x000fe200078ec0ff */
[----:B------:R-:W2:Y:S01]  /*11f0*/  S2UR UR7, SR_CgaCtaId ;  /* 0x00000000000779c3 */ /* 0x000ea20000008800 */
[----:B------:R-:W-:Y:S02]  /*1200*/  UMOV UR6, 0x400 ;  /* 0x0000040000067882 */ /* 0x000fe40000000000 */
[----:B------:R-:W-:-:S06]  /*1210*/  SHF.R.U32.HI R0, RZ, 0x7, R0 ;  /* 0x00000007ff007819 */ /* 0x000fcc0000011600 */
[----:B------:R-:W3:Y:S01]  /*1220*/  SHFL.IDX PT, R0, R0, RZ, 0x1f ;  /* 0x00001fff00007589 */ /* 0x000ee200000e0000 */
[----:B--2---:R-:W-:Y:S01]  /*1230*/  ULEA UR6, UR7, UR6, 0x18 ;  /* 0x0000000607067291 */ /* 0x004fe2000f8ec03f */
[----:B---3--:R-:W-:-:S13]  /*1240*/  R2UR UR4, R0 ;  /* 0x00000000000472ca */ /* 0x008fda00000e0000 */
[----:B------:R-:W-:-:S04]  /*1250*/  ULEA.HI UR5, UR4, UR4, URZ, 0x1 ;  /* 0x0000000404057291 */ /* 0x000fc8000f8f083f */
[----:B------:R-:W-:-:S04]  /*1260*/  ULOP3.LUT UR5, UR5, 0x7fffe, URZ, 0xc0, !UPT ;  /* 0x0007fffe05057892 */ /* 0x000fc8000f8ec03f */
[----:B------:R-:W-:-:S03]  /*1270*/  UIADD3 UR5, UR4, -UR5, URZ ;  /* 0x8000000504057290 */ /* 0x000fc6000fffe03f */
[----:B------:R-:W-:Y:S01]  /*1280*/  ULDC UR4, c[0x0][0x28c] ;  /* 0x0000a30000047ab9 */ /* 0x000fe20000000800 */
[----:B------:R-:W-:Y:S01]  /*1290*/  ULEA UR5, UR5, UR6, 0xd ;  /* 0x0000000605057291 */ /* 0x000fe2000f8e683f */
[----:B------:R-:W-:-:S03]  /*12a0*/  ISETP.LT.AND P0, PT, RZ, UR4, PT ;  /* 0x00000004ff007c0c */ /* 0x000fc6000bf01270 */
[----:B------:R-:W-:-:S04]  /*12b0*/  UIADD3 UR5, UR5, 0x100, URZ ;  /* 0x0000010005057890 */ /* 0x000fc8000fffe03f */
[----:B------:R-:W-:-:S04]  /*12c0*/  USHF.R.U32.HI UR5, URZ, 0x4, UR5 ;  /* 0x000000043f057899 */ /* 0x000fc80008011605 */
[----:B------:R-:W-:Y:S02]  /*12d0*/  ULOP3.LUT UR41, UR5, 0x3fff, URZ, 0xc0, !UPT ;  /* 0x00003fff05297892 */ /* 0x000fe4000f8ec03f */
[----:B01--4-:R-:W-:Y:S10]  /*12e0*/  @P0 BRA `(.L_x_17) ;  /* 0x0000000000400947 */ /* 0x013ff40003800000 */
[----:B------:R-:W-:Y:S01]  /*12f0*/  MOV R0, 0x0 ;  /* 0x0000000000007802 */ /* 0x000fe20000000f00 */
[----:B------:R-:W-:Y:S01]  /*1300*/  ULDC.64 UR4, c[0x4][0x68] ;  /* 0x01001a0000047ab9 */ /* 0x000fe20000000a00 */
[----:B------:R-:W-:Y:S01]  /*1310*/  ULDC.64 UR6, c[0x4][0x8] ;  /* 0x0100020000067ab9 */ /* 0x000fe20000000a00 */
[----:B01----:R-:W-:Y:S01]  /*1320*/  IMAD.U32 R4, RZ, RZ, UR4 ;  /* 0x00000004ff047e24 */ /* 0x003fe2000f8e00ff */
[----:B------:R0:W1:Y:S01]  /*1330*/  LDC.64 R14, c[0x4][R0] ;  /* 0x01000000000e7b82 */ /* 0x0000620000000a00 */
[----:B------:R-:W-:Y:S01]  /*1340*/  IMAD.U32 R5, RZ, RZ, UR5 ;  /* 0x00000005ff057e24 */ /* 0x000fe2000f8e00ff */
[----:B------:R-:W-:Y:S01]  /*1350*/  ULDC.64 UR4, c[0x4][0x70] ;  /* 0x01001c0000047ab9 */ /* 0x000fe20000000a00 */
[----:B------:R-:W-:Y:S02]  /*1360*/  IMAD.U32 R10, RZ, RZ, UR6 ;  /* 0x00000006ff0a7e24 */ /* 0x000fe4000f8e00ff */
[----:B------:R-:W-:Y:S02]  /*1370*/  IMAD.U32 R6, RZ, RZ, UR4 ;  /* 0x00000004ff067e24 */ /* 0x000fe4000f8e00ff */
[----:B------:R-:W-:-:S02]  /*1380*/  IMAD.U32 R7, RZ, RZ, UR5 ;  /* 0x00000005ff077e24 */ /* 0x000fc4000f8e00ff */
[----:B------:R-:W-:Y:S02]  /*1390*/  IMAD.U32 R11, RZ, RZ, UR7 ;  /* 0x00000007ff0b7e24 */ /* 0x000fe4000f8e00ff */
[----:B------:R-:W-:Y:S02]  /*13a0*/  IMAD.MOV.U32 R8, RZ, RZ, 0x1e1 ;  /* 0x000001e1ff087424 */ /* 0x000fe400078e00ff */
[----:B------:R-:W-:Y:S02]  /*13b0*/  IMAD.MOV.U32 R12, RZ, RZ, 0x1 ;  /* 0x00000001ff0c7424 */ /* 0x000fe400078e00ff */
[----:B0-----:R-:W-:-:S07]  /*13c0*/  IMAD.MOV.U32 R13, RZ, RZ, RZ ;  /* 0x000000ffff0d7224 */ /* 0x001fce00078e00ff */
[----:B------:R-:W-:-:S07]  /*13d0*/  LEPC R20, `(.L_x_17) ;  /* 0x000000001014794e */ /* 0x000fce0000000000 */
[----:B-1---5:R-:W-:Y:S05]  /*13e0*/  CALL.ABS.NOINC R14 ;  /* 0x000000000e007343 */ /* 0x022fea0003c00000 */
.L_x_17:
[----:B------:R-:W-:-:S04]  /*13f0*/  LOP3.LUT R0, R19, 0x1, RZ, 0xfc, !PT ;  /* 0x0000000113007812 */ /* 0x000fc800078efcff */
[----:B------:R-:W-:-:S13]  /*1400*/  ISETP.NE.AND P0, PT, R0, 0x3, PT ;  /* 0x000000030000780c */ /* 0x000fda0003f05270 */
[----:B------:R-:W-:Y:S05]  /*1410*/  @!P0 BRA `(.L_x_18) ;  /* 0x0000000000048947 */ /* 0x000fea0003800000 */
[----:B------:R-:W-:Y:S01]  /*1420*/  BPT.TRAP 0x1 ;  /* 0x000000040000795c */ /* 0x000fe20000300000 */
.L_x_18:
[----:B------:R-:W2:Y:S01]  /*1430*/  S2UR UR5, SR_CgaCtaId ;  /* 0x00000000000579c3 */ /* 0x000ea20000008800 */
[----:B------:R-:W-:Y:S01]  /*1440*/  UMOV UR4, 0x400 ;  /* 0x0000040000047882 */ /* 0x000fe20000000000 */
[----:B------:R-:W-:Y:S02]  /*1450*/  IMAD.U32 R0, RZ, RZ, UR38 ;  /* 0x00000026ff007e24 */ /* 0x000fe4000f8e00ff */
[----:B------:R-:W-:-:S03]  /*1460*/  IMAD.U32 R3, RZ, RZ, UR39 ;  /* 0x00000027ff037e24 */ /* 0x000fc6000f8e00ff */
[----:B------:R-:W-:Y:S01]  /*1470*/  SHF.L.U32 R0, R0, 0x1f, RZ ;  /* 0x0000001f00007819 */ /* 0x000fe200000006ff */
[----:B--2---:R-:W-:-:S06]  /*1480*/  ULEA UR4, UR5, UR4, 0x18 ;  /* 0x0000000405047291 */ /* 0x004fcc000f8ec03f */
[----:B------:R-:W-:-:S04]  /*1490*/  IMAD.U32 R6, RZ, RZ, UR4 ;  /* 0x00000004ff067e24 */ /* 0x000fc8000f8e00ff */
[----:B------:R-:W-:-:S04]  /*14a0*/  IMAD R3, R3, 0x8, R6 ;  /* 0x0000000803037824 */ /* 0x000fc800078e0206 */
[----:B------:R2:W3:Y:S01]  /*14b0*/  SYNCS.PHASECHK.TRANS64.TRYWAIT P1, [R3+URZ], R0 ;  /* 0x00000000030075a7 */ /* 0x0004e2000802017f */
[----:B------:R-:W-:Y:S05]  /*14c0*/  @!P0 BRA `(.L_x_19) ;  /* 0x0000000000048947 */ /* 0x000fea0003800000 */
[----:B------:R-:W-:Y:S01]  /*14d0*/  BPT.TRAP 0x1 ;  /* 0x000000040000795c */ /* 0x000fe20000300000 */
.L_x_19:
[----:B---3--:R-:W-:Y:S05]  /*14e0*/  @P1 BRA `(.L_x_20) ;  /* 0x0000000000081947 */ /* 0x008fea0003800000 */
[----:B------:R-:W3:Y:S02]  /*14f0*/  SYNCS.PHASECHK.TRANS64.TRYWAIT P1, [R3+URZ], R0 ;  /* 0x00000000030075a7 */ /* 0x000ee4000802017f */
[----:B---3--:R-:W-:Y:S05]  /*1500*/  @!P1 BRA `(.L_x_21) ;  /* 0x0000006400d89947 */ /* 0x008fea0003800000 */
.L_x_20:
[----:B------:R-:W-:-:S04]  /*1510*/  UISETP.LT.AND UP0, UPT, UR40, 0x1, UPT ;  /* 0x000000012800788c */ /* 0x000fc8000bf01270 */
[----:B------:R-:W-:-:S06]  /*1520*/  USEL UR4, UR40, 0x1, UP0 ;  /* 0x0000000128047887 */ /* 0x000fcc0008000000 */
[----:B--23--:R-:W-:Y:S01]  /*1530*/  IMAD.U32 R0, RZ, RZ, UR4 ;  /* 0x00000004ff007e24 */ /* 0x00cfe2000f8e00ff */
[----:B------:R-:W-:Y:S05]  /*1540*/  WARPSYNC.ALL ;  /* 0x0000000000007948 */ /* 0x000fea0003800000 */
[----:B------:R-:W-:-:S04]  /*1550*/  IADD3 R0, -R0, UR40, RZ ;  /* 0x0000002800007c10 */ /* 0x000fc8000fffe1ff */
[----:B------:R-:W-:Y:S02]  /*1560*/  ISETP.GE.AND P1, PT, R0, 0x1, PT ;  /* 0x000000010000780c */ /* 0x000fe40003f26270 */
[----:B------:R-:W-:Y:S01]  /*1570*/  R2UR UR4, R6 ;  /* 0x00000000060472ca */ /* 0x000fe200000e0000 */
[----:B------:R-:W-:Y:S01]  /*1580*/  WARPGROUP.ARRIVE ;  /* 0x00000000000079c5 */ /* 0x000fe20000000000 */
[----:B------:R-:W-:Y:S01]  /*1590*/  UMOV UR9, 0x40000040 ;  /* 0x4000004000097882 */ /* 0x000fe20000000000 */
[----:B------:R-:W-:Y:S01]  /*15a0*/  UMOV UR11, 0x40000040 ;  /* 0x40000040000b7882 */ /* 0x000fe20000000000 */
[----:B------:R-:W-:Y:S01]  /*15b0*/  UMOV UR13, UR9 ;  /* 0x00000009000d7c82 */ /* 0x000fe20008000000 */
[----:B------:R-:W-:Y:S01]  /*15c0*/  UMOV UR15, 0x40000040 ;  /* 0x40000040000f7882 */ /* 0x000fe20000000000 */
[----:B------:R-:W-:Y:S01]  /*15d0*/  UMOV UR17, UR9 ;  /* 0x0000000900117c82 */ /* 0x000fe20008000000 */
[----:B------:R-:W-:-:S06]  /*15e0*/  UMOV UR19, 0x40000040 ;  /* 0x4000004000137882 */ /* 0x000fcc0000000000 */
[----:B------:R-:W-:-:S04]  /*15f0*/  UIADD3 UR4, UR4, 0x20100, URZ ;  /* 0x0002010004047890 */ /* 0x000fc8000fffe03f */
[----:B------:R-:W-:Y:S02]  /*1600*/  USHF.R.U32.HI UR5, URZ, 0x4, UR4 ;  /* 0x000000043f057899 */ /* 0x000fe40008011604 */
[----:B------:R-:W-:Y:S02]  /*1610*/  ULOP3.LUT UR4, UR41, 0x10000, URZ, 0xfc, !UPT ;  /* 0x0001000029047892 */ /* 0x000fe4000f8efc3f */
[----:B------:R-:W-:Y:S02]  /*1620*/  ULOP3.LUT UR5, UR5, 0x3fff, URZ, 0xc0, !UPT ;  /* 0x00003fff05057892 */ /* 0x000fe4000f8ec03f */
[----:B------:R-:W-:Y:S02]  /*1630*/  ULEA UR8, UR39, UR4, 0xb ;  /* 0x0000000427087291 */ /* 0x000fe4000f8e583f */
[----:B------:R-:W-:-:S04]  /*1640*/  ULOP3.LUT UR5, UR5, 0x10000, URZ, 0xfc, !UPT ;  /* 0x0001000005057892 */ /* 0x000fc8000f8efc3f */
[----:B------:R-:W-:Y:S01]  /*1650*/  UIMAD UR6, UR39, 0x500, UR5 ;  /* 0x00000500270678a4 */ /* 0x000fe2000f8e0205 */
[----:B------:R-:W-:Y:S01]  /*1660*/  UMOV UR12, UR8 ;  /* 0x00000008000c7c82 */ /* 0x000fe20008000000 */
[----:B------:R-:W-:Y:S02]  /*1670*/  UMOV UR16, UR8 ;  /* 0x0000000800107c82 */ /* 0x000fe40008000000 */
[----:B------:R-:W-:Y:S02]  /*1680*/  UIADD3 UR14, UR6, 0x80, URZ ;  /* 0x00000080060e7890 */ /* 0x000fe4000fffe03f */
[----:B------:R-:W-:Y:S02]  /*1690*/  UIADD3 UR18, UR6, 0x100, URZ ;  /* 0x0000010006127890 */ /* 0x000fe4000fffe03f */
[----:B------:R-:W-:Y:S01]  /*16a0*/  UMOV UR10, UR6 ;  /* 0x00000006000a7c82 */ /* 0x000fe20008000000 */
[----:B------:R-:W-:Y:S01]  /*16b0*/  UIADD3 UR7, UR6, 0x180, URZ ;  /* 0x0000018006077890 */ /* 0x000fe2000fffe03f */
[----:B------:R-:W-:Y:S01]  /*16c0*/  IGMMA.64x16x32.S8.S8 R56, gdesc[UR8], RZ, !UPT, gsb0 ;  /* 0x00600000083879f1 */ /* 0x000fe2000c0410ff */
[----:B------:R-:W-:Y:S01]  /*16d0*/  UIADD3 UR10, UR6, 0x200, URZ ;  /* 0x00000200060a7890 */ /* 0x000fe2000fffe03f */
[----:B------:R-:W-:Y:S01]  /*16e0*/  UMOV UR11, 0x40000040 ;  /* 0x40000040000b7882 */ /* 0x000fe20000000000 */
[----:B------:R-:W-:-:S02]  /*16f0*/  WARPGROUP.DEPBAR.LE gsb0, 0x0 ;  /* 0x00008000000079c5 */ /* 0x000fc40000010000 */
[----:B------:R-:W-:-:S06]  /*1700*/  WARPGROUP.ARRIVE ;  /* 0x00000000000079c5 */ /* 0x000fcc0000000000 */
[----:B------:R-:W-:Y:S01]  /*1710*/  IGMMA.64x16x32.S8.S8 R48, gdesc[UR12], RZ, !UPT, gsb0 ;  /* 0x006000000c3079f1 */ /* 0x000fe2000c0410ff */
[----:B------:R-:W-:Y:S01]  /*1720*/  UMOV UR12, UR8 ;  /* 0x00000008000c7c82 */ /* 0x000fe20008000000 */
[----:B------:R-:W-:Y:S01]  /*1730*/  UMOV UR13, UR9 ;  /* 0x00000009000d7c82 */ /* 0x000fe20008000000 */
[----:B------:R-:W-:Y:S01]  /*1740*/  UMOV UR14, UR7 ;  /* 0x00000007000e7c82 */ /* 0x000fe20008000000 */
[----:B------:R-:W-:Y:S01]  /*1750*/  UMOV UR15, 0x40000040 ;  /* 0x40000040000f7882 */ /* 0x000fe20000000000 */
[----:B------:R-:W-:Y:S01]  /*1760*/  UIADD3 UR7, UR6, 0x102, URZ ;  /* 0x0000010206077890 */ /* 0x000fe2000fffe03f */
[----:B------:R-:W-:Y:S02]  /*1770*/  WARPGROUP.DEPBAR.LE gsb0, 0x0 ;  /* 0x00008000000079c5 */ /* 0x000fe40000010000 */
[----:B------:R-:W-:-:S06]  /*1780*/  WARPGROUP.ARRIVE ;  /* 0x00000000000079c5 */ /* 0x000fcc0000000000 */
[----:B------:R-:W-:Y:S01]  /*1790*/  IGMMA.64x16x32.S8.S8 R40, gdesc[UR16], RZ, !UPT, gsb0 ;  /* 0x00600000102879f1 */ /* 0x000fe2000c0410ff */
[----:B------:R-:W-:Y:S01]  /*17a0*/  UIADD3 UR18, UR6, 0x82, URZ ;  /* 0x0000008206127890 */ /* 0x000fe2000fffe03f */
[----:B------:R-:W-:Y:S01]  /*17b0*/  UMOV UR19, 0x40000040 ;  /* 0x4000004000137882 */ /* 0x000fe20000000000 */
[----:B------:R-:W-:Y:S02]  /*17c0*/  WARPGROUP.DEPBAR.LE gsb0, 0x0 ;  /* 0x00008000000079c5 */ /* 0x000fe40000010000 */
[----:B------:R-:W-:-:S06]  /*17d0*/  WARPGROUP.ARRIVE ;  /* 0x00000000000079c5 */ /* 0x000fcc0000000000 */
[----:B------:R-:W-:Y:S01]  /*17e0*/  IGMMA.64x16x32.S8.S8 R32, gdesc[UR12], RZ, !UPT, gsb0 ;  /* 0x006000000c2079f1 */ /* 0x000fe2000c0410ff */
[----:B------:R-:W-:Y:S01]  /*17f0*/  UMOV UR12, UR8 ;  /* 0x00000008000c7c82 */ /* 0x000fe20008000000 */
[----:B------:R-:W-:Y:S01]  /*1800*/  UMOV UR13, UR9 ;  /* 0x00000009000d7c82 */ /* 0x000fe20008000000 */
[----:B------:R-:W-:Y:S01]  /*1810*/  UMOV UR14, UR10 ;  /* 0x0000000a000e7c82 */ /* 0x000fe20008000000 */
[----:B------:R-:W-:Y:S01]  /*1820*/  UMOV UR15, 0x40000040 ;  /* 0x40000040000f7882 */ /* 0x000fe20000000000 */
[----:B------:R-:W-:Y:S02]  /*1830*/  UIADD3 UR9, UR6, 0x182, URZ ;  /* 0x0000018206097890 */ /* 0x000fe4000fffe03f */
[----:B------:R-:W-:Y:S01]  /*1840*/  UIADD3 UR10, UR6, 0x202, URZ ;  /* 0x00000202060a7890 */ /* 0x000fe2000fffe03f */
[----:B------:R-:W-:Y:S02]  /*1850*/  WARPGROUP.DEPBAR.LE gsb0, 0x0 ;  /* 0x00008000000079c5 */ /* 0x000fe40000010000 */
[----:B------:R-:W-:-:S06]  /*1860*/  WARPGROUP.ARRIVE ;  /* 0x00000000000079c5 */ /* 0x000fcc0000000000 */
[----:B------:R-:W-:Y:S01]  /*1870*/  IGMMA.64x16x32.S8.S8 R24, gdesc[UR12], RZ, !UPT, gsb0 ;  /* 0x006000000c1879f1 */ /* 0x000fe2000c0410ff */
[----:B------:R-:W-:Y:S02]  /*1880*/  UIADD3 UR12, UR8, 0x2, URZ ;  /* 0x00000002080c7890 */ /* 0x000fe4000fffe03f */
[----:B------:R-:W-:Y:S01]  /*1890*/  UIADD3 UR14, UR6, 0x2, URZ ;  /* 0x00000002060e7890 */ /* 0x000fe2000fffe03f */
[----:B------:R-:W-:Y:S01]  /*18a0*/  UMOV UR13, 0x40000040 ;  /* 0x40000040000d7882 */ /* 0x000fe20000000000 */
[----:B------:R-:W-:Y:S01]  /*18b0*/  UMOV UR15, 0x40000040 ;  /* 0x40000040000f7882 */ /* 0x000fe20000000000 */
[----:B------:R-:W-:Y:S02]  /*18c0*/  UMOV UR17, UR13 ;  /* 0x0000000d00117c82 */ /* 0x000fe40008000000 */
[----:B------:R-:W-:Y:S01]  /*18d0*/  UMOV UR16, UR12 ;  /* 0x0000000c00107c82 */ /* 0x000fe20008000000 */
[----:B------:R-:W-:Y:S02]  /*18e0*/  WARPGROUP.DEPBAR.LE gsb0, 0x0 ;  /* 0x00008000000079c5 */ /* 0x000fe40000010000 */
[----:B------:R-:W-:-:S06]  /*18f0*/  WARPGROUP.ARRIVE ;  /* 0x00000000000079c5 */ /* 0x000fcc0000000000 */
[----:B------:R-:W-:Y:S01]  /*1900*/  IGMMA.64x16x32.S8.S8 R56, gdesc[UR12], R56, gsb0 ;  /* 0x006000000c3879f1 */ /* 0x000fe20008041038 */
[----:B------:R-:W-:Y:S01]  /*1910*/  UMOV UR14, UR7 ;  /* 0x00000007000e7c82 */ /* 0x000fe20008000000 */
[----:B------:R-:W-:Y:S01]  /*1920*/  UMOV UR15, 0x40000040 ;  /* 0x40000040000f7882 */ /* 0x000fe20000000000 */
[----:B------:R-:W-:Y:S01]  /*1930*/  UIADD3 UR7, UR6, 0x104, URZ ;  /* 0x0000010406077890 */ /* 0x000fe2000fffe03f */
[----:B------:R-:W-:Y:S02]  /*1940*/  WARPGROUP.DEPBAR.LE gsb0, 0x0 ;  /* 0x00008000000079c5 */ /* 0x000fe40000010000 */
[----:B------:R-:W-:-:S06]  /*1950*/  WARPGROUP.ARRIVE ;  /* 0x00000000000079c5 */ /* 0x000fcc0000000000 */
[----:B------:R-:W-:Y:S01]  /*1960*/  IGMMA.64x16x32.S8.S8 R48, gdesc[UR16], R48, gsb0 ;  /* 0x00600000103079f1 */ /* 0x000fe20008041030 */
[----:B------:R-:W-:Y:S01]  /*1970*/  UIADD3 UR18, UR6, 0x84, URZ ;  /* 0x0000008406127890 */ /* 0x000fe2000fffe03f */
[----:B------:R-:W-:Y:S01]  /*1980*/  UMOV UR19, 0x40000040 ;  /* 0x4000004000137882 */ /* 0x000fe20000000000 */
        /* <DEDUP_REMOVED lines=149> */
[----:B------:R-:W-:Y:S01]  /*22e0*/  UIADD3 UR8, UR8, 0x406, URZ ;  /* 0x0000040608087890 */ /* 0x000fe2000fffe03f */
[----:B------:R-:W-:-:S02]  /*22f0*/  WARPGROUP.DEPBAR.LE gsb0, 0x0 ;  /* 0x00008000000079c5 */ /* 0x000fc40000010000 */
        /* <DEDUP_REMOVED lines=9> */
[----:B------:R-:W-:Y:S02]  /*2390*/  WARPGROUP.DEPBAR.LE gsb0, 0x0 ;  /* 0x00008000000079c5 */ /* 0x000fe40000010000 */
[----:B------:R-:W-:-:S06]  /*23a0*/  WARPGROUP.ARRIVE ;  /* 0x00000000000079c5 */ /* 0x000fcc0000000000 */
[----:B------:R-:W-:Y:S01]  /*23b0*/  IGMMA.64x16x32.S8.S8 R40, gdesc[UR12], R40, gsb0 ;  /* 0x006000000c2879f1 */ /* 0x000fe20008041028 */
[----:B------:R-:W-:Y:S01]  /*23c0*/  UMOV UR14, UR9 ;  /* 0x00000009000e7c82 */ /* 0x000fe20008000000 */
[----:B------:R-:W-:Y:S01]  /*23d0*/  UMOV UR15, 0x40000040 ;  /* 0x40000040000f7882 */ /* 0x000fe20000000000 */
        /* <DEDUP_REMOVED lines=11> */
[----:B------:R-:W-:Y:S01]  /*2490*/  UMOV UR12, UR8 ;  /* 0x00000008000c7c82 */ /* 0x000fe20008000000 */
        /* <DEDUP_REMOVED lines=8> */
[----:B------:R-:W-:Y:S02]  /*2520*/  WARPGROUP.DEPBAR.LE gsb0, 0x0 ;  /* 0x00008000000079c5 */ /* 0x000fe40000010000 */
[----:B------:R-:W-:-:S06]  /*2530*/  WARPGROUP.ARRIVE ;  /* 0x00000000000079c5 */ /* 0x000fcc0000000000 */
[----:B------:R-:W-:Y:S01]  /*2540*/  IGMMA.64x16x32.S8.S8 R48, gdesc[UR8], R48, gsb0 ;  /* 0x00600000083079f1 */ /* 0x000fe20008041030 */
[----:B------:R-:W-:Y:S01]  /*2550*/  UMOV UR10, UR16 ;  /* 0x00000010000a7c82 */ /* 0x000fe20008000000 */
[----:B------:R-:W-:Y:S01]  /*2560*/  UMOV UR11, 0x40000040 ;  /* 0x40000040000b7882 */ /* 0x000fe20000000000 */
[----:B------:R-:W-:Y:S02]  /*2570*/  WARPGROUP.DEPBAR.LE gsb0, 0x0 ;  /* 0x00008000000079c5 */ /* 0x000fe40000010000 */
[----:B------:R-:W-:-:S06]  /*2580*/  WARPGROUP.ARRIVE ;  /* 0x00000000000079c5 */ /* 0x000fcc0000000000 */
[----:B------:R-:W-:Y:S03]  /*2590*/  IGMMA.64x16x32.S8.S8 R40, gdesc[UR12], R40, gsb0 ;  /* 0x006000000c2879f1 */ /* 0x000fe60008041028 */
        /* <DEDUP_REMOVED lines=9> */
[----:B------:R-:W-:Y:S05]  /*2630*/  @!P1 BRA `(.L_x_22) ;  /* 0x0000001000949947 */ /* 0x000fea0003800000 */
[----:B------:R-:W-:Y:S02]  /*2640*/  UIADD3 UR6, UR39, 0x1, URZ ;  /* 0x0000000127067890 */ /* 0x000fe4000fffe03f */
[----:B------:R-:W-:Y:S02]  /*2650*/  IMAD.U32 R3, RZ, RZ, UR39 ;  /* 0x00000027ff037e24 */ /* 0x000fe4000f8e00ff */
[----:B------:R-:W-:-:S04]  /*2660*/  UISETP.NE.AND UP0, UPT, UR6, 0x4, UPT ;  /* 0x000000040600788c */ /* 0x000fc8000bf05270 */
[----:B------:R-:W-:Y:S02]  /*2670*/  USEL UR7, URZ, 0x1, UP0 ;  /* 0x000000013f077887 */ /* 0x000fe40008000000 */
[----:B------:R-:W-:Y:S02]  /*2680*/  USEL UR6, UR6, URZ, UP0 ;  /* 0x0000003f06067287 */ /* 0x000fe40008000000 */
[----:B------:R-:W-:-:S06]  /*2690*/  ULOP3.LUT UR7, UR38, UR7, URZ, 0x3c, !UPT ;  /* 0x0000000726077292 */ /* 0x000fcc000f8e3c3f */
[----:B------:R-:W-:-:S07]  /*26a0*/  IMAD.U32 R7, RZ, RZ, UR7 ;  /* 0x00000007ff077e24 */ /* 0x000fce000f8e00ff */
.L_x_29:
[----:B------:R-:W-:Y:S05]  /*26b0*/  @!P0 BRA `(.L_x_23) ;  /* 0x0000000000048947 */ /* 0x000fea0003800000 */
[----:B------:R-:W-:Y:S01]  /*26c0*/  BPT.TRAP 0x1 ;  /* 0x000000040000795c */ /* 0x000fe20000300000 */
.L_x_23:
[----:B------:R-:W2:Y:S01]  /*26d0*/  S2UR UR8, SR_CgaCtaId ;  /* 0x00000000000879c3 */ /* 0x000ea20000008800 */
[----:B------:R-:W-:Y:S01]  /*26e0*/  UMOV UR7, 0x400 ;  /* 0x0000040000077882 */ /* 0x000fe20000000000 */
[----:B01----:R-:W-:Y:S01]  /*26f0*/  IMAD.U32 R5, RZ, RZ, UR6 ;  /* 0x00000006ff057e24 */ /* 0x003fe2000f8e00ff */
[----:B------:R-:W-:Y:S01]  /*2700*/  SHF.L.U32 R4, R7, 0x1f, RZ ;  /* 0x0000001f07047819 */ /* 0x000fe200000006ff */
[----:B--2---:R-:W-:-:S06]  /*2710*/  ULEA UR7, UR8, UR7, 0x18 ;  /* 0x0000000708077291 */ /* 0x004fcc000f8ec03f */
[----:B------:R-:W-:-:S04]  /*2720*/  IMAD.U32 R6, RZ, RZ, UR7 ;  /* 0x00000007ff067e24 */ /* 0x000fc8000f8e00ff */
[----:B------:R-:W-:-:S04]  /*2730*/  IMAD R5, R5, 0x8, R6 ;  /* 0x0000000805057824 */ /* 0x000fc800078e0206 */
[----:B------:R0:W1:Y:S01]  /*2740*/  SYNCS.PHASECHK.TRANS64.TRYWAIT P1, [R5+URZ], R4 ;  /* 0x00000004050075a7 */ /* 0x000062000802017f */
[----:B------:R-:W-:Y:S05]  /*2750*/  @!P0 BRA `(.L_x_24) ;  /* 0x0000000000048947 */ /* 0x000fea0003800000 */
[----:B------:R-:W-:Y:S01]  /*2760*/  BPT.TRAP 0x1 ;  /* 0x000000040000795c */ /* 0x000fe20000300000 */
.L_x_24:
[----:B-1----:R-:W-:Y:S05]  /*2770*/  @P1 BRA `(.L_x_25) ;  /* 0x0000000000081947 */ /* 0x002fea0003800000 */
[----:B------:R-:W1:Y:S02]  /*2780*/  SYNCS.PHASECHK.TRANS64.TRYWAIT P1, [R5+URZ], R4 ;  /* 0x00000004050075a7 */ /* 0x000e64000802017f */
[----:B-1----:R-:W-:Y:S05]  /*2790*/  @!P1 BRA `(.L_x_26) ;  /* 0x0000005400489947 */ /* 0x002fea0003800000 */
.L_x_25:
[----:B------:R-:W-:Y:S01]  /*27a0*/  ULEA UR10, UR6, UR4, 0xb ;  /* 0x00000004060a7291 */ /* 0x000fe2000f8e583f */
[----:B------:R-:W-:Y:S01]  /*27b0*/  WARPGROUP.ARRIVE ;  /* 0x00000000000079c5 */ /* 0x000fe20000000000 */
[----:B------:R-:W-:Y:S01]  /*27c0*/  UIMAD UR8, UR6, 0x500, UR5 ;  /* 0x00000500060878a4 */ /* 0x000fe2000f8e0205 */
[----:B------:R-:W-:Y:S01]  /*27d0*/  UMOV UR13, 0x40000040 ;  /* 0x40000040000d7882 */ /* 0x000fe20000000000 */
[----:B------:R-:W-:Y:S02]  /*27e0*/  UMOV UR15, 0x40000040 ;  /* 0x40000040000f7882 */ /* 0x000fe40000000000 */
[----:B------:R-:W-:Y:S01]  /*27f0*/  UIADD3 UR7, UR8, 0x80, URZ ;  /* 0x0000008008077890 */ /* 0x000fe2000fffe03f */
[----:B------:R-:W-:Y:S02]  /*2800*/  UMOV UR12, UR10 ;  /* 0x0000000a000c7c82 */ /* 0x000fe40008000000 */
[----:B------:R-:W-:Y:S01]  /*2810*/  UMOV UR14, UR8 ;  /* 0x00000008000e7c82 */ /* 0x000fe20008000000 */
[----:B------:R-:W-:Y:S01]  /*2820*/  UIADD3 UR9, UR8, 0x100, URZ ;  /* 0x0000010008097890 */ /* 0x000fe2000fffe03f */
[----:B------:R-:W-:Y:S01]  /*2830*/  IGMMA.64x16x32.S8.S8 R56, gdesc[UR12], R56, gsb0 ;  /* 0x006000000c3879f1 */ /* 0x000fe20008041038 */
[----:B------:R-:W-:Y:S01]  /*2840*/  UMOV UR15, 0x40000040 ;  /* 0x40000040000f7882 */ /* 0x000fe20000000000 */
[----:B------:R-:W-:Y:S01]  /*2850*/  UMOV UR14, UR7 ;  /* 0x00000007000e7c82 */ /* 0x000fe20008000000 */
[----:B------:R-:W-:-:S02]  /*2860*/  UIADD3 UR11, UR8, 0x180, URZ ;  /* 0x00000180080b7890 */ /* 0x000fc4000fffe03f */
        /* <DEDUP_REMOVED lines=211> */
[----:B------:R-:W-:Y:S02]  /*35a0*/  UIADD3 UR10, UR8, 0x406, URZ ;  /* 0x00000406080a7890 */ /* 0x000fe4000fffe03f */
        /* <DEDUP_REMOVED lines=26> */
[----:B------:R-:W-:Y:S01]  /*3750*/  BPT.TRAP 0x1 ;  /* 0x000000040000795c */ /* 0x000fe20000300000 */
.L_x_27:
[----:B------:R-:W-:-:S13]  /*3760*/  ISETP.NE.AND P1, PT, R22, RZ, PT ;  /* 0x000000ff1600720c */ /* 0x000fda0003f25270 */
[----:B01----:R-:W-:-:S04]  /*3770*/  @P1 IMAD R4, R3, 0x8, R6 ;  /* 0x0000000803041824 */ /* 0x003fc800078e0206 */
[----:B------:R-:W-:-:S05]  /*3780*/  @P1 VIADD R4, R4, 0x20 ;  /* 0x0000002004041836 */ /* 0x000fca0000000000 */
[----:B------:R-:W-:-:S04]  /*3790*/  @P1 PRMT R4, R23, 0x654, R4 ;  /* 0x0000065417041816 */ /* 0x000fc80000000004 */
[----:B------:R0:W-:Y:S01]  /*37a0*/  @P1 SYNCS.ARRIVE.TRANS64.RED.A1T0 RZ, [R4+URZ], RZ ;  /* 0x000000ff04ff19a7 */ /* 0x0001e2000810043f */
[----:B------:R-:W-:-:S13]  /*37b0*/  ISETP.GT.U32.AND P1, PT, R19, 0x1, PT ;  /* 0x000000011300780c */ /* 0x000fda0003f24070 */
[----:B0-----:R-:W-:Y:S05]  /*37c0*/  @P1 BRA `(.L_x_28) ;  /* 0x0000000000041947 */ /* 0x001fea0003800000 */
[----:B------:R-:W-:Y:S01]  /*37d0*/  BPT.TRAP 0x1 ;  /* 0x000000040000795c */ /* 0x000fe20000300000 */
.L_x_28:
[----:B------:R-:W-:Y:S01]  /*37e0*/  UIADD3 UR6, UR6, 0x1, URZ ;  /* 0x0000000106067890 */ /* 0x000fe2000fffe03f */
[C---:B------:R-:W-:Y:S01]  /*37f0*/  ISETP.GT.AND P2, PT, R0.reuse, 0x1, PT ;  /* 0x000000010000780c */ /* 0x040fe20003f44270 */
[----:B------:R-:W-:Y:S02]  /*3800*/  VIADD R3, R3, 0x1 ;  /* 0x0000000103037836 */ /* 0x000fe40000000000 */
[----:B------:R-:W-:Y:S01]  /*3810*/  UISETP.NE.AND UP0, UPT, UR6, 0x4, UPT ;  /* 0x000000040600788c */ /* 0x000fe2000bf05270 */
[----:B------:R-:W-:Y:S02]  /*3820*/  VIADD R0, R0, 0xffffffff ;  /* 0xffffffff00007836 */ /* 0x000fe40000000000 */
[C---:B------:R-:W-:Y:S01]  /*3830*/  ISETP.NE.AND P1, PT, R3.reuse, 0x4, PT ;  /* 0x000000040300780c */ /* 0x040fe20003f25270 */
[----:B------:R-:W-:Y:S02]  /*3840*/  USEL UR7, URZ, 0x1, UP0 ;  /* 0x000000013f077887 */ /* 0x000fe40008000000 */
[----:B------:R-:W-:Y:S01]  /*3850*/  USEL UR6, UR6, URZ, UP0 ;  /* 0x0000003f06067287 */ /* 0x000fe20008000000 */
[----:B------:R-:W-:-:S03]  /*3860*/  SEL R3, R3, RZ, P1 ;  /* 0x000000ff03037207 */ /* 0x000fc60000800000 */
[----:B------:R-:W-:Y:S01]  /*3870*/  LOP3.LUT R7, R7, UR7, RZ, 0x3c, !PT ;  /* 0x0000000707077c12 */ /* 0x000fe2000f8e3cff */
[----:B------:R-:W-:Y:S07]  /*3880*/  @P2 BRA `(.L_x_29) ;  /* 0xffffffec00882947 */ /* 0x000fee000383ffff */
.L_x_22:
[----:B------:R-:W2:Y:S02]  /*3890*/  LDC R0, c[0x0][0x28c] ;  /* 0x0000a300ff007b82 */ /* 0x000ea40000000800 */
[----:B--2---:R-:W-:-:S13]  /*38a0*/  ISETP.GE.AND P1, PT, R0, 0x1, PT ;  /* 0x000000010000780c */ /* 0x004fda0003f26270 */
[----:B------:R-:W-:Y:S05]  /*38b0*/  @!P1 BRA `(.L_x_30) ;  /* 0x0000000000409947 */ /* 0x000fea0003800000 */
[----:B------:R-:W-:Y:S05]  /*38c0*/  @!P0 BRA `(.L_x_31) ;  /* 0x0000000000048947 */ /* 0x000fea0003800000 */
[----:B------:R-:W-:Y:S01]  /*38d0*/  BPT.TRAP 0x1 ;  /* 0x000000040000795c */ /* 0x000fe20000300000 */
.L_x_31:
[----:B------:R-:W-:Y:S01]  /*38e0*/  ISETP.NE.AND P0, PT, R22, RZ, PT ;  /* 0x000000ff1600720c */ /* 0x000fe20003f05270 */
[----:B------:R-:W-:-:S12]  /*38f0*/  UISETP.LT.AND UP1, UPT, UR40, 0x1, UPT ;  /* 0x000000012800788c */ /* 0x000fd8000bf21270 */
[----:B------:R-:W-:-:S05]  /*3900*/  VOTEU.ANY UP0, P0 ;  /* 0x00000000003f7886 */ /* 0x000fca0000000100 */
[----:B------:R-:W-:-:S04]  /*3910*/  @UP0 USEL UR4, UR40, 0x1, UP1 ;  /* 0x0000000128040887 */ /* 0x000fc80008800000 */
[----:B------:R-:W-:-:S06]  /*3920*/  @UP0 UIADD3 UR4, UR39, UR40, -UR4 ;  /* 0x0000002827040290 */ /* 0x000fcc000fffe804 */
[----:B------:R-:W-:-:S04]  /*3930*/  IMAD.U32 R0, RZ, RZ, UR4 ;  /* 0x00000004ff007e24 */ /* 0x000fc8000f8e00ff */
[----:B------:R-:W-:-:S05]  /*3940*/  @P0 IMAD.SHL.U32 R0, R0, 0x8, RZ ;  /* 0x0000000800000824 */ /* 0x000fca00078e00ff */
[----:B------:R-:W-:-:S04]  /*3950*/  @P0 LOP3.LUT R0, R0, 0x18, RZ, 0xc0, !PT ;  /* 0x0000001800000812 */ /* 0x000fc800078ec0ff */
[----:B------:R-:W-:-:S04]  /*3960*/  @P0 IADD3 R0, R6, 0x20, R0 ;  /* 0x0000002006000810 */ /* 0x000fc80007ffe000 */
[----:B------:R-:W-:-:S04]  /*3970*/  @P0 PRMT R0, R23, 0x654, R0 ;  /* 0x0000065417000816 */ /* 0x000fc80000000000 */
[----:B------:R2:W-:Y:S01]  /*3980*/  @P0 SYNCS.ARRIVE.TRANS64.RED.A1T0 RZ, [R0+URZ], RZ ;  /* 0x000000ff00ff09a7 */ /* 0x0005e2000810043f */
[----:B------:R-:W-:-:S13]  /*3990*/  ISETP.GT.U32.AND P0, PT, R19, 0x1, PT ;  /* 0x000000011300780c */ /* 0x000fda0003f04070 */
[----:B--2---:R-:W-:Y:S05]  /*39a0*/  @P0 BRA `(.L_x_30) ;  /* 0x0000000000040947 */ /* 0x004fea0003800000 */
[----:B------:R-:W-:Y:S01]  /*39b0*/  BPT.TRAP 0x1 ;  /* 0x000000040000795c */ /* 0x000fe20000300000 */
.L_x_30:
[----:B------:R-:W2:Y:S01]  /*39c0*/  LDC R7, c[0x0][0x288] ;  /* 0x0000a200ff077b82 */ /* 0x000ea20000000800 */
[--C-:B------:R-:W-:Y:S01]  /*39d0*/  SHF.R.U32.HI R0, RZ, 0x7, R18.reuse ;  /* 0x00000007ff007819 */ /* 0x100fe20000011612 */
[----:B------:R-:W-:Y:S01]  /*39e0*/  UIADD3 UR39, UR40, UR39, URZ ;  /* 0x0000002728277290 */ /* 0x000fe2000fffe03f */
[----:B01----:R-:W-:Y:S01]  /*39f0*/  LOP3.LUT R4, R18, 0x60, RZ, 0xc0, !PT ;  /* 0x0000006012047812 */ /* 0x003fe200078ec0ff */
[----:B------:R-:W-:Y:S01]  /*3a00*/  IMAD R69, R69, 0x50, RZ ;  /* 0x0000005045457824 */ /* 0x000fe200078e02ff */
[----:B------:R-:W-:Y:S01]  /*3a10*/  LOP3.LUT R0, R0, 0x1, RZ, 0xc0, !PT ;  /* 0x0000000100007812 */ /* 0x000fe200078ec0ff */
[----:B------:R-:W-:Y:S01]  /*3a20*/  USHF.R.U32.HI UR4, URZ, 0x2, UR39 ;  /* 0x000000023f047899 */ /* 0x000fe20008011627 */
[----:B------:R-:W-:Y:S01]  /*3a30*/  SHF.R.U32.HI R3, RZ, 0x2, R18 ;  /* 0x00000002ff037819 */ /* 0x000fe20000011612 */
[----:B------:R-:W-:Y:S01]  /*3a40*/  IMAD.SHL.U32 R8, R18, 0x2, RZ ;  /* 0x0000000212087824 */ /* 0x000fe200078e00ff */
[----:B------:R-:W-:Y:S01]  /*3a50*/  SHF.R.U32.HI R6, RZ, 0x1, R4 ;  /* 0x00000001ff067819 */ /* 0x000fe20000011604 */
[----:B------:R-:W-:Y:S01]  /*3a60*/  IMAD.SHL.U32 R4, R0, 0x40, RZ ;  /* 0x0000004000047824 */ /* 0x000fe200078e00ff */
[----:B------:R-:W-:Y:S01]  /*3a70*/  LOP3.LUT R3, R3, 0x7, RZ, 0xc0, !PT ;  /* 0x0000000703037812 */ /* 0x000fe200078ec0ff */
[----:B------:R-:W-:Y:S01]  /*3a80*/  ULOP3.LUT UR4, UR4, 0x1, URZ, 0xc0, !UPT ;  /* 0x0000000104047892 */ /* 0x000fe2000f8ec03f */
[----:B------:R-:W-:Y:S01]  /*3a90*/  SHF.R.S32.HI R20, RZ, 0x1f, R67 ;  /* 0x0000001fff147819 */ /* 0x000fe20000011443 */
[----:B------:R-:W-:Y:S01]  /*3aa0*/  ULDC UR8, c[0x0][0x284] ;  /* 0x0000a10000087ab9 */ /* 0x000fe20000000800 */
[--C-:B------:R-:W-:Y:S01]  /*3ab0*/  IADD3 R5, RZ, -R6, -R3.reuse ;  /* 0x80000006ff057210 */ /* 0x100fe20007ffe803 */
[----:B------:R-:W-:Y:S01]  /*3ac0*/  UISETP.GT.U32.AND UP1, UPT, UR39, 0x3, UPT ;  /* 0x000000032700788c */ /* 0x000fe2000bf24070 */
[----:B------:R-:W-:Y:S01]  /*3ad0*/  LOP3.LUT R3, R4, 0x40, R3, 0xe2, !PT ;  /* 0x0000004004037812 */ /* 0x000fe200078ee203 */
[----:B------:R-:W-:Y:S01]  /*3ae0*/  UISETP.NE.U32.AND UP0, UPT, UR4, 0x1, UPT ;  /* 0x000000010400788c */ /* 0x000fe2000bf05070 */
[----:B------:R-:W-:Y:S01]  /*3af0*/  LOP3.LUT R4, R18, 0x3, RZ, 0xc0, !PT ;  /* 0x0000000312047812 */ /* 0x000fe200078ec0ff */
[----:B------:R-:W-:Y:S01]  /*3b00*/  ULDC.64 UR6, c[0x0][0x5d0] ;  /* 0x0001740000067ab9 */ /* 0x000fe20000000a00 */
[C---:B------:R-:W-:Y:S01]  /*3b10*/  LOP3.LUT R8, R69.reuse, 0x6, R8, 0xf8, !PT ;  /* 0x0000000645087812 */ /* 0x040fe200078ef808 */
[----:B------:R-:W-:Y:S01]  /*3b20*/  UISETP.LT.U32.AND UP1, UPT, UR40, 0x4, UP1 ;  /* 0x000000042800788c */ /* 0x000fe20008f21070 */
[----:B------:R-:W-:Y:S01]  /*3b30*/  IMAD.WIDE R10, R68, 0x80, RZ ;  /* 0x00000080440a7825 */ /* 0x000fe200078e02ff */
[----:B--2---:R-:W-:Y:S01]  /*3b40*/  ISETP.GE.AND P0, PT, R69, R7, PT ;  /* 0x000000074500720c */ /* 0x004fe20003f06270 */
[----:B------:R-:W-:Y:S01]  /*3b50*/  UISETP.GT.U32.AND UP0, UPT, UR40, 0x3, !UP0 ;  /* 0x000000032800788c */ /* 0x000fe2000c704070 */
[----:B------:R-:W-:Y:S01]  /*3b60*/  SHF.R.S32.HI R9, RZ, 0x1f, R8 ;  /* 0x0000001fff097819 */ /* 0x000fe20000011408 */
[----:B------:R-:W-:Y:S01]  /*3b70*/  IMAD R12, R4, -0x2, R7 ;  /* 0xfffffffe040c7824 */ /* 0x000fe200078e0207 */
[----:B------:R-:W-:Y:S01]  /*3b80*/  USEL UR5, URZ, 0x1, !UP1 ;  /* 0x000000013f057887 */ /* 0x000fe2000c800000 */
[----:B------:R-:W-:Y:S01]  /*3b90*/  IMAD.SHL.U32 R7, R68, 0x80, RZ ;  /* 0x0000008044077824 */ /* 0x000fe200078e00ff */
[----:B------:R-:W-:Y:S01]  /*3ba0*/  USEL UR4, URZ, 0x1, !UP0 ;  /* 0x000000013f047887 */ /* 0x000fe2000c000000 */
[----:B------:R-:W-:Y:S01]  /*3bb0*/  IMAD R4, R20, UR6, RZ ;  /* 0x0000000614047c24 */ /* 0x000fe2000f8e02ff */
[----:B------:R-:W-:Y:S01]  /*3bc0*/  LOP3.LUT R75, R10, R3, R6, 0xfe, !PT ;  /* 0x000000030a4b7212 */ /* 0x000fe200078efe06 */
[----:B------:R-:W-:Y:S01]  /*3bd0*/  IMAD R0, R0, -0x40, R5 ;  /* 0xffffffc000007824 */ /* 0x000fe200078e0205 */
[----:B------:R-:W-:Y:S01]  /*3be0*/  ISETP.GE.OR P0, PT, R7, UR8, P0 ;  /* 0x0000000807007c0c */ /* 0x000fe20008706670 */
[C---:B------:R-:W-:Y:S01]  /*3bf0*/  IMAD R13, R67.reuse, UR7, R4 ;  /* 0x00000007430d7c24 */ /* 0x040fe2000f8e0204 */
[----:B------:R-:W-:Y:S01]  /*3c00*/  ULOP3.LUT UR39, UR39, 0x3, URZ, 0xc0, !UPT ;  /* 0x0000000327277892 */ /* 0x000fe2000f8ec03f */
[----:B------:R-:W-:Y:S01]  /*3c10*/  IMAD.WIDE.U32 R4, R67, UR6, R8 ;  /* 0x0000000643047c25 */ /* 0x000fe2000f8e0008 */
[----:B------:R-:W-:Y:S01]  /*3c20*/  ULOP3.LUT UR38, UR4, UR38, UR5, 0x96, !UPT ;  /* 0x0000002604267292 */ /* 0x000fe2000f8e9605 */
[----:B------:R-:W-:-:S02]  /*3c30*/  IADD3 R3, -R7, UR8, R0 ;  /* 0x0000000807037c10 */ /* 0x000fc4000fffe100 */
[----:B------:R-:W-:Y:S02]  /*3c40*/  IMAD.IADD R5, R5, 0x1, R13 ;  /* 0x0000000105057824 */ /* 0x000fe400078e020d */
[----:B------:R-:W-:Y:S02]  /*3c50*/  IMAD.IADD R12, R12, 0x1, -R69 ;  /* 0x000000010c0c7824 */ /* 0x000fe400078e0a45 */
[----:B------:R-:W-:Y:S02]  /*3c60*/  IMAD.MOV.U32 R0, RZ, RZ, -0x1 ;  /* 0xffffffffff007424 */ /* 0x000fe400078e00ff */
[----:B------:R-:W-:Y:S05]  /*3c70*/  @P0 BRA `(.L_x_32) ;  /* 0x0000002000b00947 */ /* 0x000fea0003800000 */
[----:B------:R-:W0:Y:S01]  /*3c80*/  LDC.64 R14, c[0x0][0x5c8] ;  /* 0x00017200ff0e7b82 */ /* 0x000e220000000a00 */
[----:B------:R-:W-:Y:S01]  /*3c90*/  ULDC.64 UR4, c[0x0][0x5c0] ;  /* 0x0001700000047ab9 */ /* 0x000fe20000000a00 */
[----:B------:R-:W-:Y:S01]  /*3ca0*/  BSSY B0, `(.L_x_32) ;  /* 0x0000229000007945 */ /* 0x000fe20003800000 */
[-C--:B0-----:R-:W-:Y:S02]  /*3cb0*/  IMAD R6, R11, R14.reuse, RZ ;  /* 0x0000000e0b067224 */ /* 0x081fe400078e02ff */
[----:B------:R-:W-:-:S04]  /*3cc0*/  IMAD.WIDE.U32 R4, R75, R14, R4 ;  /* 0x0000000e4b047225 */ /* 0x000fc800078e0004 */
[----:B------:R-:W-:Y:S01]  /*3cd0*/  IMAD R7, R75, R15, R6 ;  /* 0x0000000f4b077224 */ /* 0x000fe200078e0206 */
[----:B------:R-:W-:-:S03]  /*3ce0*/  IADD3 R4, P0, R4, UR4, RZ ;  /* 0x0000000404047c10 */ /* 0x000fc6000ff1e0ff */
[----:B------:R-:W-:Y:S01]  /*3cf0*/  IMAD.IADD R7, R5, 0x1, R7 ;  /* 0x0000000105077824 */ /* 0x000fe200078e0207 */
[----:B------:R-:W-:-:S04]  /*3d00*/  LEA R6, P1, R14, R4, 0x3 ;  /* 0x000000040e067211 */ /* 0x000fc800078218ff */
[----:B------:R-:W-:Y:S02]  /*3d10*/  IADD3.X R5, R7, UR5, RZ, P0, !PT ;  /* 0x0000000507057c10 */ /* 0x000fe400087fe4ff */
[----:B-----5:R-:W-:Y:S02]  /*3d20*/  ISETP.NE.AND P0, PT, R65, RZ, PT ;  /* 0x000000ff4100720c */ /* 0x020fe40003f05270 */
[----:B------:R-:W-:-:S11]  /*3d30*/  LEA.HI.X R7, R14, R5, R15, 0x3, P1 ;  /* 0x000000050e077211 */ /* 0x000fd600008f1c0f */
[----:B------:R-:W-:Y:S05]  /*3d40*/  @!P0 BRA `(.L_x_33) ;  /* 0x0000001800488947 */ /* 0x000fea0003800000 */
[----:B------:R-:W0:Y:S01]  /*3d50*/  LDC.64 R70, c[0x0][0x5b0] ;  /* 0x00016c00ff467b82 */ /* 0x000e220000000a00 */
[----:B------:R-:W-:Y:S01]  /*3d60*/  ULDC.64 UR4, c[0x0][0x5b8] ;  /* 0x00016e0000047ab9 */ /* 0x000fe20000000a00 */
[----:B------:R-:W-:Y:S01]  /*3d70*/  ISETP.GE.AND P3, PT, R12, 0x1, PT ;  /* 0x000000010c00780c */ /* 0x000fe20003f66270 */
[----:B------:R-:W-:Y:S01]  /*3d80*/  IMAD R10, R20, UR4, RZ ;  /* 0x00000004140a7c24 */ /* 0x000fe2000f8e02ff */
[----:B------:R-:W-:Y:S01]  /*3d90*/  BSSY B1, `(.L_x_34) ;  /* 0x000000e000017945 */ /* 0x000fe20003800000 */
[----:B------:R-:W-:Y:S01]  /*3da0*/  IMAD.WIDE.U32 R20, R67, UR4, R8 ;  /* 0x0000000443147c25 */ /* 0x000fe2000f8e0008 */
[----:B------:R-:W-:Y:S02]  /*3db0*/  ISETP.LT.OR P1, PT, R3, 0x1, !P3 ;  /* 0x000000010300780c */ /* 0x000fe40005f21670 */
[----:B------:R-:W1:Y:S01]  /*3dc0*/  LDC.64 R72, c[0x0][0x5a8] ;  /* 0x00016a00ff487b82 */ /* 0x000e620000000a00 */
[----:B------:R-:W-:Y:S02]  /*3dd0*/  IMAD R15, R67, UR5, R10 ;  /* 0x00000005430f7c24 */ /* 0x000fe4000f8e020a */
[----:B------:R-:W-:-:S02]  /*3de0*/  IMAD.MOV.U32 R14, RZ, RZ, R20 ;  /* 0x000000ffff0e7224 */ /* 0x000fc400078e0014 */
[----:B------:R-:W-:Y:S02]  /*3df0*/  IMAD.IADD R15, R21, 0x1, R15 ;  /* 0x00000001150f7824 */ /* 0x000fe400078e020f */
[-C--:B0-----:R-:W-:Y:S02]  /*3e00*/  IMAD R10, R11, R70.reuse, RZ ;  /* 0x000000460b0a7224 */ /* 0x081fe400078e02ff */
[----:B------:R-:W-:-:S04]  /*3e10*/  IMAD.WIDE.U32 R8, R75, R70, R14 ;  /* 0x000000464b087225 */ /* 0x000fc800078e000e */
[----:B------:R-:W-:Y:S01]  /*3e20*/  IMAD R67, R75, R71, R10 ;  /* 0x000000474b437224 */ /* 0x000fe200078e020a */
[----:B-1----:R-:W-:-:S04]  /*3e30*/  IADD3 R8, P0, R8, R72, RZ ;  /* 0x0000004808087210 */ /* 0x002fc80007f1e0ff */
[----:B------:R-:W-:Y:S01]  /*3e40*/  IADD3.X R9, R73, R9, R67, P0, !PT ;  /* 0x0000000949097210 */ /* 0x000fe200007fe443 */
[----:B------:R-:W-:Y:S08]  /*3e50*/  @P1 BRA `(.L_x_35) ;  /* 0x0000000000041947 */ /* 0x000ff00003800000 */
[----:B------:R0:W5:Y:S02]  /*3e60*/  LDG.E.U8 R66, desc[UR36][R8.64] ;  /* 0x0000002408427981 */ /* 0x000164000c1e1100 */
.L_x_35:
[----:B------:R-:W-:Y:S05]  /*3e70*/  BSYNC B1 ;  /* 0x0000000000017941 */ /* 0x000fea0003800000 */
.L_x_34:
[----:B-----5:R-:W-:Y:S01]  /*3e80*/  LOP3.LUT R13, R66, 0xffff, RZ, 0xc0, !PT ;  /* 0x0000ffff420d7812 */ /* 0x020fe200078ec0ff */
[----:B------:R-:W-:Y:S01]  /*3e90*/  IMAD.SHL.U32 R10, R70, 0x8, RZ ;  /* 0x00000008460a7824 */ /* 0x000fe200078e00ff */
[----:B------:R-:W-:Y:S01]  /*3ea0*/  ISETP.GE.AND P2, PT, R12, 0x2, PT ;  /* 0x000000020c00780c */ /* 0x000fe20003f46270 */
[----:B------:R-:W-:Y:S01]  /*3eb0*/  BSSY B1, `(.L_x_36) ;  /* 0x000000e000017945 */ /* 0x000fe20003800000 */
[----:B------:R-:W-:Y:S02]  /*3ec0*/  PRMT R68, R13, 0x8880, RZ ;  /* 0x000088800d447816 */ /* 0x000fe400000000ff */
[----:B------:R-:W-:Y:S02]  /*3ed0*/  ISETP.LT.OR P0, PT, R3, 0x1, !P2 ;  /* 0x000000010300780c */ /* 0x000fe40005701670 */
[----:B------:R-:W-:Y:S01]  /*3ee0*/  SHF.L.U64.HI R11, R70, 0x3, R71 ;  /* 0x00000003460b7819 */ /* 0x000fe20000010247 */
[----:B------:R-:W-:-:S04]  /*3ef0*/  IMAD R13, R68, R65, RZ ;  /* 0x00000041440d7224 */ /* 0x000fc800078e02ff */
[----:B------:R-:W-:Y:S02]  /*3f00*/  @!P1 IMAD R21, R56, R64, R13 ;  /* 0x0000004038159224 */ /* 0x000fe400078e020d */
[----:B------:R-:W-:-:S03]  /*3f10*/  IMAD.WIDE.U32 R10, R75, R70, R10 ;  /* 0x000000464b0a7225 */ /* 0x000fc600078e000a */
[----:B------:R1:W-:Y:S01]  /*3f20*/  @!P1 STG.E.U8 desc[UR36][R4.64], R21 ;  /* 0x0000001504009986 */ /* 0x0003e2000c101124 */
[----:B------:R-:W-:Y:S01]  /*3f30*/  IMAD.IADD R56, R67, 0x1, R11 ;  /* 0x0000000143387824 */ /* 0x000fe200078e020b */
[----:B------:R-:W-:Y:S01]  /*3f40*/  IADD3 R10, P4, P5, R20, R72, R10 ;  /* 0x00000048140a7210 */ /* 0x000fe20007d9e00a */
[----:B------:R-:W-:-:S12]  /*3f50*/  @P0 BRA `(.L_x_37) ;  /* 0x00000000000c0947 */ /* 0x000fd80003800000 */
[----:B------:R-:W2:Y:S02]  /*3f60*/  LDG.E.U8 R66, desc[UR36][R8.64+0x1] ;  /* 0x0000012408427981 */ /* 0x000ea4000c1e1100 */
[----:B--2---:R-:W-:-:S05]  /*3f70*/  PRMT R20, R66, 0x8880, RZ ;  /* 0x0000888042147816 */ /* 0x004fca00000000ff */
[----:B------:R-:W-:-:S07]  /*3f80*/  IMAD R13, R20, R65, RZ ;  /* 0x00000041140d7224 */ /* 0x000fce00078e02ff */
.L_x_37:
[----:B------:R-:W-:Y:S05]  /*3f90*/  BSYNC B1 ;  /* 0x0000000000017941 */ /* 0x000fea0003800000 */
.L_x_36:
[----:B------:R-:W-:Y:S01]  /*3fa0*/  ISETP.LT.OR P3, PT, R3, 0x9, !P3 ;  /* 0x000000090300780c */ /* 0x000fe20005f61670 */
[----:B------:R-:W-:Y:S01]  /*3fb0*/  @!P0 IMAD R57, R57, R64, R13 ;  /* 0x0000004039398224 */ /* 0x000fe200078e020d */
[C---:B------:R-:W-:Y:S01]  /*3fc0*/  ISETP.GE.AND P1, PT, R12.reuse, 0x9, PT ;  /* 0x000000090c00780c */ /* 0x040fe20003f26270 */
[----:B------:R-:W-:Y:S01]  /*3fd0*/  BSSY B1, `(.L_x_38) ;  /* 0x000000b000017945 */ /* 0x000fe20003800000 */
[----:B------:R-:W-:Y:S02]  /*3fe0*/  IADD3.X R11, R15, R73, R56, P4, P5 ;  /* 0x000000490f0b7210 */ /* 0x000fe400027ea438 */
[----:B------:R2:W-:Y:S01]  /*3ff0*/  @!P0 STG.E.U8 desc[UR36][R4.64+0x1], R57 ;  /* 0x0000013904008986 */ /* 0x0005e2000c101124 */
[----:B------:R-:W-:Y:S02]  /*4000*/  ISETP.GE.AND P0, PT, R12, 0xa, PT ;  /* 0x0000000a0c00780c */ /* 0x000fe40003f06270 */
[C---:B------:R-:W-:Y:S02]  /*4010*/  ISETP.LT.OR P2, PT, R3.reuse, 0x9, !P2 ;  /* 0x000000090300780c */ /* 0x040fe40005741670 */
[----:B------:R-:W-:-:S02]  /*4020*/  ISETP.LT.OR P5, PT, R3, 0x1, !P1 ;  /* 0x000000010300780c */ /* 0x000fc40004fa1670 */
[----:B------:R-:W-:Y:S01]  /*4030*/  ISETP.LT.OR P4, PT, R3, 0x1, !P0 ;  /* 0x000000010300780c */ /* 0x000fe20004781670 */
[----:B------:R-:W-:-:S12]  /*4040*/  @P3 BRA `(.L_x_39) ;  /* 0x00000000000c3947 */ /* 0x000fd80003800000 */
[----:B------:R-:W3:Y:S02]  /*4050*/  LDG.E.U8 R66, desc[UR36][R10.64] ;  /* 0x000000240a427981 */ /* 0x000ee4000c1e1100 */
[----:B---3--:R-:W-:-:S05]  /*4060*/  PRMT R14, R66, 0x8880, RZ ;  /* 0x00008880420e7816 */ /* 0x008fca00000000ff */
[----:B------:R-:W-:-:S07]  /*4070*/  IMAD R13, R14, R65, RZ ;  /* 0x000000410e0d7224 */ /* 0x000fce00078e02ff */
.L_x_39:
[----:B------:R-:W-:Y:S05]  /*4080*/  BSYNC B1 ;  /* 0x0000000000017941 */ /* 0x000fea0003800000 */
.L_x_38:
[----:B------:R-:W-:Y:S01]  /*4090*/  @!P3 IMAD R15, R58, R64, R13 ;  /* 0x000000403a0fb224 */ /* 0x000fe200078e020d */
[----:B------:R-:W-:Y:S04]  /*40a0*/  BSSY B1, `(.L_x_40) ;  /* 0x0000006000017945 */ /* 0x000fe80003800000 */
[----:B------:R3:W-:Y:S01]  /*40b0*/  @!P3 STG.E.U8 desc[UR36][R6.64], R15 ;  /* 0x0000000f0600b986 */ /* 0x0007e2000c101124 */
[----:B------:R-:W-:Y:S05]  /*40c0*/  @P2 BRA `(.L_x_41) ;  /* 0x00000000000c2947 */ /* 0x000fea0003800000 */
[----:B------:R-:W4:Y:S02]  /*40d0*/  LDG.E.U8 R66, desc[UR36][R10.64+0x1] ;  /* 0x000001240a427981 */ /* 0x000f24000c1e1100 */
[----:B----4-:R-:W-:-:S05]  /*40e0*/  PRMT R14, R66, 0x8880, RZ ;  /* 0x00008880420e7816 */ /* 0x010fca00000000ff */
[----:B------:R-:W-:-:S07]  /*40f0*/  IMAD R13, R14, R65, RZ ;  /* 0x000000410e0d7224 */ /* 0x000fce00078e02ff */
.L_x_41:
[----:B------:R-:W-:Y:S05]  /*4100*/  BSYNC B1 ;  /* 0x0000000000017941 */ /* 0x000fea0003800000 */
.L_x_40:
[----:B------:R-:W-:Y:S01]  /*4110*/  @!P2 IMAD R59, R59, R64, R13 ;  /* 0x000000403b3ba224 */ /* 0x000fe200078e020d */
[----:B------:R-:W-:Y:S04]  /*4120*/  BSSY B1, `(.L_x_42) ;  /* 0x0000006000017945 */ /* 0x000fe80003800000 */
[----:B------:R4:W-:Y:S01]  /*4130*/  @!P2 STG.E.U8 desc[UR36][R6.64+0x1], R59 ;  /* 0x0000013b0600a986 */ /* 0x0009e2000c101124 */
[----:B------:R-:W-:Y:S05]  /*4140*/  @P5 BRA `(.L_x_43) ;  /* 0x00000000000c5947 */ /* 0x000fea0003800000 */
[----:B------:R-:W5:Y:S02]  /*4150*/  LDG.E.U8 R66, desc[UR36][R8.64+0x8] ;  /* 0x0000082408427981 */ /* 0x000f64000c1e1100 */
[----:B-----5:R-:W-:-:S05]  /*4160*/  PRMT R14, R66, 0x8880, RZ ;  /* 0x00008880420e7816 */ /* 0x020fca00000000ff */
[----:B------:R-:W-:-:S07]  /*4170*/  IMAD R13, R14, R65, RZ ;  /* 0x000000410e0d7224 */ /* 0x000fce00078e02ff */
.L_x_43:
[----:B------:R-:W-:Y:S05]  /*4180*/  BSYNC B1 ;  /* 0x0000000000017941 */ /* 0x000fea0003800000 */
.L_x_42:
[----:B---3--:R-:W-:Y:S01]  /*4190*/  @!P5 IMAD R15, R60, R64, R13 ;  /* 0x000000403c0fd224 */ /* 0x008fe200078e020d */
[----:B------:R-:W-:Y:S04]  /*41a0*/  BSSY B1, `(.L_x_44) ;  /* 0x0000006000017945 */ /* 0x000fe80003800000 */
[----:B------:R3:W-:Y:S01]  /*41b0*/  @!P5 STG.E.U8 desc[UR36][R4.64+0x8], R15 ;  /* 0x0000080f0400d986 */ /* 0x0007e2000c101124 */
[----:B------:R-:W-:Y:S05]  /*41c0*/  @P4 BRA `(.L_x_45) ;  /* 0x00000000000c4947 */ /* 0x000fea0003800000 */
[----:B------:R-:W5:Y:S02]  /*41d0*/  LDG.E.U8 R66, desc[UR36][R8.64+0x9] ;  /* 0x0000092408427981 */ /* 0x000f64000c1e1100 */
[----:B-----5:R-:W-:-:S05]  /*41e0*/  PRMT R14, R66, 0x8880, RZ ;  /* 0x00008880420e7816 */ /* 0x020fca00000000ff */
[----:B------:R-:W-:-:S07]  /*41f0*/  IMAD R13, R14, R65, RZ ;  /* 0x000000410e0d7224 */ /* 0x000fce00078e02ff */
.L_x_45:
[----:B------:R-:W-:Y:S05]  /*4200*/  BSYNC B1 ;  /* 0x0000000000017941 */ /* 0x000fea0003800000 */
.L_x_44:
[----:B------:R-:W-:Y:S01]  /*4210*/  ISETP.LT.OR P1, PT, R3, 0x9, !P1 ;  /* 0x000000090300780c */ /* 0x000fe20004f21670 */
[----:B------:R-:W-:Y:S01]  /*4220*/  @!P4 IMAD R61, R61, R64, R13 ;  /* 0x000000403d3dc224 */ /* 0x000fe200078e020d */
[C---:B------:R-:W-:Y:S01]  /*4230*/  ISETP.GE.AND P3, PT, R12.reuse, 0x11, PT ;  /* 0x000000110c00780c */ /* 0x040fe20003f66270 */
[----:B------:R-:W-:Y:S01]  /*4240*/  BSSY B1, `(.L_x_46) ;  /* 0x000000a000017945 */ /* 0x000fe20003800000 */
[----:B------:R-:W-:Y:S02]  /*4250*/  ISETP.GE.AND P2, PT, R12, 0x12, PT ;  /* 0x000000120c00780c */ /* 0x000fe40003f46270 */
[----:B------:R0:W-:Y:S01]  /*4260*/  @!P4 STG.E.U8 desc[UR36][R4.64+0x9], R61 ;  /* 0x0000093d0400c986 */ /* 0x0001e2000c101124 */
[C---:B------:R-:W-:Y:S02]  /*4270*/  ISETP.LT.OR P0, PT, R3.reuse, 0x9, !P0 ;  /* 0x000000090300780c */ /* 0x040fe40004701670 */
[C---:B------:R-:W-:Y:S02]  /*4280*/  ISETP.LT.OR P5, PT, R3.reuse, 0x1, !P3 ;  /* 0x000000010300780c */ /* 0x040fe40005fa1670 */
[----:B------:R-:W-:-:S02]  /*4290*/  ISETP.LT.OR P4, PT, R3, 0x1, !P2 ;  /* 0x000000010300780c */ /* 0x000fc40005781670 */
[----:B------:R-:W-:Y:S11]  /*42a0*/  @P1 BRA `(.L_x_47) ;  /* 0x00000000000c1947 */ /* 0x000ff60003800000 */
[----:B------:R-:W5:Y:S02]  /*42b0*/  LDG.E.U8 R66, desc[UR36][R10.64+0x8] ;  /* 0x000008240a427981 */ /* 0x000f64000c1e1100 */
[----:B-----5:R-:W-:-:S05]  /*42c0*/  PRMT R14, R66, 0x8880, RZ ;  /* 0x00008880420e7816 */ /* 0x020fca00000000ff */
[----:B------:R-:W-:-:S07]  /*42d0*/  IMAD R13, R14, R65, RZ ;  /* 0x000000410e0d7224 */ /* 0x000fce00078e02ff */
.L_x_47:
[----:B------:R-:W-:Y:S05]  /*42e0*/  BSYNC B1 ;  /* 0x0000000000017941 */ /* 0x000fea0003800000 */
.L_x_46:
[----:B---3--:R-:W-:Y:S01]  /*42f0*/  @!P1 IMAD R15, R62, R64, R13 ;  /* 0x000000403e0f9224 */ /* 0x008fe200078e020d */
[----:B------:R-:W-:Y:S04]  /*4300*/  BSSY B1, `(.L_x_48) ;  /* 0x0000006000017945 */ /* 0x000fe80003800000 */
[----:B------:R3:W-:Y:S01]  /*4310*/  @!P1 STG.E.U8 desc[UR36][R6.64+0x8], R15 ;  /* 0x0000080f06009986 */ /* 0x0007e2000c101124 */
[----:B------:R-:W-:Y:S05]  /*4320*/  @P0 BRA `(.L_x_49) ;  /* 0x00000000000c0947 */ /* 0x000fea0003800000 */
[----:B------:R-:W5:Y:S02]  /*4330*/  LDG.E.U8 R66, desc[UR36][R10.64+0x9] ;  /* 0x000009240a427981 */ /* 0x000f64000c1e1100 */
[----:B-----5:R-:W-:-:S05]  /*4340*/  PRMT R14, R66, 0x8880, RZ ;  /* 0x00008880420e7816 */ /* 0x020fca00000000ff */
[----:B------:R-:W-:-:S07]  /*4350*/  IMAD R13, R14, R65, RZ ;  /* 0x000000410e0d7224 */ /* 0x000fce00078e02ff */
.L_x_49:
[----:B------:R-:W-:Y:S05]  /*4360*/  BSYNC B1 ;  /* 0x0000000000017941 */ /* 0x000fea0003800000 */
.L_x_48:
[----:B------:R-:W-:Y:S01]  /*4370*/  @!P0 IMAD R63, R63, R64, R13 ;  /* 0x000000403f3f8224 */ /* 0x000fe200078e020d */
[----:B------:R-:W-:Y:S04]  /*4380*/  BSSY B1, `(.L_x_50) ;  /* 0x0000006000017945 */ /* 0x000fe80003800000 */
[----:B------:R0:W-:Y:S01]  /*4390*/  @!P0 STG.E.U8 desc[UR36][R6.64+0x9], R63 ;  /* 0x0000093f06008986 */ /* 0x0001e2000c101124 */
[----:B------:R-:W-:Y:S05]  /*43a0*/  @P5 BRA `(.L_x_51) ;  /* 0x00000000000c5947 */ /* 0x000fea0003800000 */
[----:B------:R-:W5:Y:S02]  /*43b0*/  LDG.E.U8 R66, desc[UR36][R8.64+0x10] ;  /* 0x0000102408427981 */ /* 0x000f64000c1e1100 */
[----:B-----5:R-:W-:-:S05]  /*43c0*/  PRMT R14, R66, 0x8880, RZ ;  /* 0x00008880420e7816 */ /* 0x020fca00000000ff */
[----:B------:R-:W-:-:S07]  /*43d0*/  IMAD R13, R14, R65, RZ ;  /* 0x000000410e0d7224 */ /* 0x000fce00078e02ff */
.L_x_51:
[----:B------:R-:W-:Y:S05]  /*43e0*/  BSYNC B1 ;  /* 0x0000000000017941 */ /* 0x000fea0003800000 */
.L_x_50:
[----:B---3--:R-:W-:Y:S01]  /*43f0*/  @!P5 IMAD R15, R48, R64, R13 ;  /* 0x00000040300fd224 */ /* 0x008fe200078e020d */
[----:B------:R-:W-:Y:S04]  /*4400*/  BSSY B1, `(.L_x_52) ;  /* 0x0000006000017945 */ /* 0x000fe80003800000 */
[----:B------:R3:W-:Y:S01]  /*4410*/  @!P5 STG.E.U8 desc[UR36][R4.64+0x10], R15 ;  /* 0x0000100f0400d986 */ /* 0x0007e2000c101124 */
[----:B------:R-:W-:Y:S05]  /*4420*/  @P4 BRA `(.L_x_53) ;  /* 0x00000000000c4947 */ /* 0x000fea0003800000 */
[----:B------:R-:W5:Y:S02]  /*4430*/  LDG.E.U8 R66, desc[UR36][R8.64+0x11] ;  /* 0x0000112408427981 */ /* 0x000f64000c1e1100 */
[----:B-----5:R-:W-:-:S05]  /*4440*/  PRMT R14, R66, 0x8880, RZ ;  /* 0x00008880420e7816 */ /* 0x020fca00000000ff */
[----:B------:R-:W-:-:S07]  /*4450*/  IMAD R13, R14, R65, RZ ;  /* 0x000000410e0d7224 */ /* 0x000fce00078e02ff */
.L_x_53:
[----:B------:R-:W-:Y:S05]  /*4460*/  BSYNC B1 ;  /* 0x0000000000017941 */ /* 0x000fea0003800000 */
.L_x_52:
        /* <DEDUP_REMOVED lines=13> */
.L_x_55:
[----:B------:R-:W-:Y:S05]  /*4540*/  BSYNC B1 ;  /* 0x0000000000017941 */ /* 0x000fea0003800000 */
.L_x_54:
[----:B---3--:R-:W-:Y:S01]  /*4550*/  @!P3 IMAD R15, R50, R64, R13 ;  /* 0x00000040320fb224 */ /* 0x008fe200078e020d */
[----:B------:R-:W-:Y:S04]  /*4560*/  BSSY B1, `(.L_x_56) ;  /* 0x0000006000017945 */ /* 0x000fe80003800000 */
[----:B------:R3:W-:Y:S01]  /*4570*/  @!P3 STG.E.U8 desc[UR36][R6.64+0x10], R15 ;  /* 0x0000100f0600b986 */ /* 0x0007e2000c101124 */
[----:B------:R-:W-:Y:S05]  /*4580*/  @P2 BRA `(.L_x_57) ;  /* 0x00000000000c2947 */ /* 0x000fea0003800000 */
[----:B------:R-:W5:Y:S02]  /*4590*/  LDG.E.U8 R66, desc[UR36][R10.64+0x11] ;  /* 0x000011240a427981 */ /* 0x000f64000c1e1100 */
[----:B-----5:R-:W-:-:S05]  /*45a0*/  PRMT R14, R66, 0x8880, RZ ;  /* 0x00008880420e7816 */ /* 0x020fca00000000ff */
[----:B------:R-:W-:-:S07]  /*45b0*/  IMAD R13, R14, R65, RZ ;  /* 0x000000410e0d7224 */ /* 0x000fce00078e02ff */
.L_x_57:
[----:B------:R-:W-:Y:S05]  /*45c0*/  BSYNC B1 ;  /* 0x0000000000017941 */ /* 0x000fea0003800000 */
.L_x_56:
[----:B------:R-:W-:Y:S01]  /*45d0*/  @!P2 IMAD R51, R51, R64, R13 ;  /* 0x000000403333a224 */ /* 0x000fe200078e020d */
[----:B------:R-:W-:Y:S04]  /*45e0*/  BSSY B1, `(.L_x_58) ;  /* 0x0000006000017945 */ /* 0x000fe80003800000 */
[----:B------:R0:W-:Y:S01]  /*45f0*/  @!P2 STG.E.U8 desc[UR36][R6.64+0x11], R51 ;  /* 0x000011330600a986 */ /* 0x0001e2000c101124 */
[----:B------:R-:W-:Y:S05]  /*4600*/  @P5 BRA `(.L_x_59) ;  /* 0x00000000000c5947 */ /* 0x000fea0003800000 */
[----:B------:R-:W5:Y:S02]  /*4610*/  LDG.E.U8 R66, desc[UR36][R8.64+0x18] ;  /* 0x0000182408427981 */ /* 0x000f64000c1e1100 */
[----:B-----5:R-:W-:-:S05]  /*4620*/  PRMT R14, R66, 0x8880, RZ ;  /* 0x00008880420e7816 */ /* 0x020fca00000000ff */
[----:B------:R-:W-:-:S07]  /*4630*/  IMAD R13, R14, R65, RZ ;  /* 0x000000410e0d7224 */ /* 0x000fce00078e02ff */
.L_x_59:
[----:B------:R-:W-:Y:S05]  /*4640*/  BSYNC B1 ;  /* 0x0000000000017941 */ /* 0x000fea0003800000 */
.L_x_58:
[----:B---3--:R-:W-:Y:S01]  /*4650*/  @!P5 IMAD R15, R52, R64, R13 ;  /* 0x00000040340fd224 */ /* 0x008fe200078e020d */
[----:B------:R-:W-:Y:S04]  /*4660*/  BSSY B1, `(.L_x_60) ;  /* 0x0000006000017945 */ /* 0x000fe80003800000 */
[----:B------:R3:W-:Y:S01]  /*4670*/  @!P5 STG.E.U8 desc[UR36][R4.64+0x18], R15 ;  /* 0x0000180f0400d986 */ /* 0x0007e2000c101124 */
[----:B------:R-:W-:Y:S05]  /*4680*/  @P4 BRA `(.L_x_61) ;  /* 0x00000000000c4947 */ /* 0x000fea0003800000 */
[----:B------:R-:W5:Y:S02]  /*4690*/  LDG.E.U8 R66, desc[UR36][R8.64+0x19] ;  /* 0x0000192408427981 */ /* 0x000f64000c1e1100 */
[----:B-----5:R-:W-:-:S05]  /*46a0*/  PRMT R14, R66, 0x8880, RZ ;  /* 0x00008880420e7816 */ /* 0x020fca00000000ff */
[----:B------:R-:W-:-:S07]  /*46b0*/  IMAD R13, R14, R65, RZ ;  /* 0x000000410e0d7224 */ /* 0x000fce00078e02ff */
.L_x_61:
[----:B------:R-:W-:Y:S05]  /*46c0*/  BSYNC B1 ;  /* 0x0000000000017941 */ /* 0x000fea0003800000 */
.L_x_60:
        /* <DEDUP_REMOVED lines=13> */
.L_x_63:
[----:B------:R-:W-:Y:S05]  /*47a0*/  BSYNC B1 ;  /* 0x0000000000017941 */ /* 0x000fea0003800000 */
.L_x_62:
[----:B---3--:R-:W-:Y:S01]  /*47b0*/  @!P1 IMAD R15, R54, R64, R13 ;  /* 0x00000040360f9224 */ /* 0x008fe200078e020d */
[----:B------:R-:W-:Y:S04]  /*47c0*/  BSSY B1, `(.L_x_64) ;  /* 0x0000006000017945 */ /* 0x000fe80003800000 */
[----:B------:R3:W-:Y:S01]  /*47d0*/  @!P1 STG.E.U8 desc[UR36][R6.64+0x18], R15 ;  /* 0x0000180f06009986 */ /* 0x0007e2000c101124 */
[----:B------:R-:W-:Y:S05]  /*47e0*/  @P0 BRA `(.L_x_65) ;  /* 0x00000000000c0947 */ /* 0x000fea0003800000 */
[----:B------:R-:W5:Y:S02]  /*47f0*/  LDG.E.U8 R66, desc[UR36][R10.64+0x19] ;  /* 0x000019240a427981 */ /* 0x000f64000c1e1100 */
[----:B-----5:R-:W-:-:S05]  /*4800*/  PRMT R14, R66, 0x8880, RZ ;  /* 0x00008880420e7816 */ /* 0x020fca00000000ff */
[----:B------:R-:W-:-:S07]  /*4810*/  IMAD R13, R14, R65, RZ ;  /* 0x000000410e0d7224 */ /* 0x000fce00078e02ff */
.L_x_65:
[----:B------:R-:W-:Y:S05]  /*4820*/  BSYNC B1 ;  /* 0x0000000000017941 */ /* 0x000fea0003800000 */
.L_x_64:
[----:B------:R-:W-:Y:S01]  /*4830*/  @!P0 IMAD R55, R55, R64, R13 ;  /* 0x0000004037378224 */ /* 0x000fe200078e020d */
[----:B------:R-:W-:Y:S04]  /*4840*/  BSSY B1, `(.L_x_66) ;  /* 0x0000006000017945 */ /* 0x000fe80003800000 */
[----:B------:R0:W-:Y:S01]  /*4850*/  @!P0 STG.E.U8 desc[UR36][R6.64+0x19], R55 ;  /* 0x0000193706008986 */ /* 0x0001e2000c101124 */
[----:B------:R-:W-:Y:S05]  /*4860*/  @P5 BRA `(.L_x_67) ;  /* 0x00000000000c5947 */ /* 0x000fea0003800000 */
[----:B------:R-:W5:Y:S02]  /*4870*/  LDG.E.U8 R66, desc[UR36][R8.64+0x20] ;  /* 0x0000202408427981 */ /* 0x000f64000c1e1100 */
[----:B-----5:R-:W-:-:S05]  /*4880*/  PRMT R14, R66, 0x8880, RZ ;  /* 0x00008880420e7816 */ /* 0x020fca00000000ff */
[----:B------:R-:W-:-:S07]  /*4890*/  IMAD R13, R14, R65, RZ ;  /* 0x000000410e0d7224 */ /* 0x000fce00078e02ff */
.L_x_67:
[----:B------:R-:W-:Y:S05]  /*48a0*/  BSYNC B1 ;  /* 0x0000000000017941 */ /* 0x000fea0003800000 */
.L_x_66:
[----:B---3--:R-:W-:Y:S01]  /*48b0*/  @!P5 IMAD R15, R40, R64, R13 ;  /* 0x00000040280fd224 */ /* 0x008fe200078e020d */
[----:B------:R-:W-:Y:S04]  /*48c0*/  BSSY B1, `(.L_x_68) ;  /* 0x0000006000017945 */ /* 0x000fe80003800000 */
[----:B------:R3:W-:Y:S01]  /*48d0*/  @!P5 STG.E.U8 desc[UR36][R4.64+0x20], R15 ;  /* 0x0000200f0400d986 */ /* 0x0007e2000c101124 */
[----:B------:R-:W-:Y:S05]  /*48e0*/  @P4 BRA `(.L_x_69) ;  /* 0x00000000000c4947 */ /* 0x000fea0003800000 */
[----:B------:R-:W5:Y:S02]  /*48f0*/  LDG.E.U8 R66, desc[UR36][R8.64+0x21] ;  /* 0x0000212408427981 */ /* 0x000f64000c1e1100 */
[----:B-----5:R-:W-:-:S05]  /*4900*/  PRMT R14, R66, 0x8880, RZ ;  /* 0x00008880420e7816 */ /* 0x020fca00000000ff */
[----:B------:R-:W-:-:S07]  /*4910*/  IMAD R13, R14, R65, RZ ;  /* 0x000000410e0d7224 */ /* 0x000fce00078e02ff */
.L_x_69:
[----:B------:R-:W-:Y:S05]  /*4920*/  BSYNC B1 ;  /* 0x0000000000017941 */ /* 0x000fea0003800000 */
.L_x_68:
        /* <DEDUP_REMOVED lines=13> */
.L_x_71:
[----:B------:R-:W-:Y:S05]  /*4a00*/  BSYNC B1 ;  /* 0x0000000000017941 */ /* 0x000fea0003800000 */
.L_x_70:
[----:B---3--:R-:W-:Y:S01]  /*4a10*/  @!P3 IMAD R15, R42, R64, R13 ;  /* 0x000000402a0fb224 */ /* 0x008fe200078e020d */
[----:B------:R-:W-:Y:S04]  /*4a20*/  BSSY B1, `(.L_x_72) ;  /* 0x0000006000017945 */ /* 0x000fe80003800000 */
[----:B------:R3:W-:Y:S01]  /*4a30*/  @!P3 STG.E.U8 desc[UR36][R6.64+0x20], R15 ;  /* 0x0000200f0600b986 */ /* 0x0007e2000c101124 */
[----:B------:R-:W-:Y:S05]  /*4a40*/  @P2 BRA `(.L_x_73) ;  /* 0x00000000000c2947 */ /* 0x000fea0003800000 */
[----:B------:R-:W5:Y:S02]  /*4a50*/  LDG.E.U8 R66, desc[UR36][R10.64+0x21] ;  /* 0x000021240a427981 */ /* 0x000f64000c1e1100 */
[----:B-----5:R-:W-:-:S05]  /*4a60*/  PRMT R14, R66, 0x8880, RZ ;  /* 0x00008880420e7816 */ /* 0x020fca00000000ff */
[----:B------:R-:W-:-:S07]  /*4a70*/  IMAD R13, R14, R65, RZ ;  /* 0x000000410e0d7224 */ /* 0x000fce00078e02ff */
.L_x_73:
[----:B------:R-:W-:Y:S05]  /*4a80*/  BSYNC B1 ;  /* 0x0000000000017941 */ /* 0x000fea0003800000 */
.L_x_72:
[----:B------:R-:W-:Y:S01]  /*4a90*/  @!P2 IMAD R43, R43, R64, R13 ;  /* 0x000000402b2ba224 */ /* 0x000fe200078e020d */
[----:B------:R-:W-:Y:S04]  /*4aa0*/  BSSY B1, `(.L_x_74) ;  /* 0x0000006000017945 */ /* 0x000fe80003800000 */
[----:B------:R0:W-:Y:S01]  /*4ab0*/  @!P2 STG.E.U8 desc[UR36][R6.64+0x21], R43 ;  /* 0x0000212b0600a986 */ /* 0x0001e2000c101124 */
[----:B------:R-:W-:Y:S05]  /*4ac0*/  @P5 BRA `(.L_x_75) ;  /* 0x00000000000c5947 */ /* 0x000fea0003800000 */
[----:B------:R-:W5:Y:S02]  /*4ad0*/  LDG.E.U8 R66, desc[UR36][R8.64+0x28] ;  /* 0x0000282408427981 */ /* 0x000f64000c1e1100 */
[----:B-----5:R-:W-:-:S05]  /*4ae0*/  PRMT R14, R66, 0x8880, RZ ;  /* 0x00008880420e7816 */ /* 0x020fca00000000ff */
[----:B------:R-:W-:-:S07]  /*4af0*/  IMAD R13, R14, R65, RZ ;  /* 0x000000410e0d7224 */ /* 0x000fce00078e02ff */
.L_x_75:
[----:B------:R-:W-:Y:S05]  /*4b00*/  BSYNC B1 ;  /* 0x0000000000017941 */ /* 0x000fea0003800000 */
.L_x_74:
[----:B---3--:R-:W-:Y:S01]  /*4b10*/  @!P5 IMAD R15, R44, R64, R13 ;  /* 0x000000402c0fd224 */ /* 0x008fe200078e020d */
[----:B------:R-:W-:Y:S04]  /*4b20*/  BSSY B1, `(.L_x_76) ;  /* 0x0000006000017945 */ /* 0x000fe80003800000 */
[----:B------:R3:W-:Y:S01]  /*4b30*/  @!P5 STG.E.U8 desc[UR36][R4.64+0x28], R15 ;  /* 0x0000280f0400d986 */ /* 0x0007e2000c101124 */
[----:B------:R-:W-:Y:S05]  /*4b40*/  @P4 BRA `(.L_x_77) ;  /* 0x00000000000c4947 */ /* 0x000fea0003800000 */
[----:B------:R-:W5:Y:S02]  /*4b50*/  LDG.E.U8 R66, desc[UR36][R8.64+0x29] ;  /* 0x0000292408427981 */ /* 0x000f64000c1e1100 */
[----:B-----5:R-:W-:-:S05]  /*4b60*/  PRMT R14, R66, 0x8880, RZ ;  /* 0x00008880420e7816 */ /* 0x020fca00000000ff */
[----:B------:R-:W-:-:S07]  /*4b70*/  IMAD R13, R14, R65, RZ ;  /* 0x000000410e0d7224 */ /* 0x000fce00078e02ff */
.L_x_77:
[----:B------:R-:W-:Y:S05]  /*4b80*/  BSYNC B1 ;  /* 0x0000000000017941 */ /* 0x000fea0003800000 */
.L_x_76:
        /* <DEDUP_REMOVED lines=13> */
.L_x_79:
[----:B------:R-:W-:Y:S05]  /*4c60*/  BSYNC B1 ;  /* 0x0000000000017941 */ /* 0x000fea0003800000 */
.L_x_78:
[----:B---3--:R-:W-:Y:S01]  /*4c70*/  @!P1 IMAD R15, R46, R64, R13 ;  /* 0x000000402e0f9224 */ /* 0x008fe200078e020d */
[----:B------:R-:W-:Y:S04]  /*4c80*/  BSSY B1, `(.L_x_80) ;  /* 0x0000006000017945 */ /* 0x000fe80003800000 */
[----:B------:R3:W-:Y:S01]  /*4c90*/  @!P1 STG.E.U8 desc[UR36][R6.64+0x28], R15 ;  /* 0x0000280f06009986 */ /* 0x0007e2000c101124 */
[----:B------:R-:W-:Y:S05]  /*4ca0*/  @P4 BRA `(.L_x_81) ;  /* 0x00000000000c4947 */ /* 0x000fea0003800000 */
[----:B------:R-:W5:Y:S02]  /*4cb0*/  LDG.E.U8 R66, desc[UR36][R10.64+0x29] ;  /* 0x000029240a427981 */ /* 0x000f64000c1e1100 */
[----:B-----5:R-:W-:-:S05]  /*4cc0*/  PRMT R14, R66, 0x8880, RZ ;  /* 0x00008880420e7816 */ /* 0x020fca00000000ff */
[----:B------:R-:W-:-:S07]  /*4cd0*/  IMAD R13, R14, R65, RZ ;  /* 0x000000410e0d7224 */ /* 0x000fce00078e02ff */
.L_x_81:
[----:B------:R-:W-:Y:S05]  /*4ce0*/  BSYNC B1 ;  /* 0x0000000000017941 */ /* 0x000fea0003800000 */
.L_x_80:
[----:B------:R-:W-:Y:S01]  /*4cf0*/  @!P4 IMAD R47, R47, R64, R13 ;  /* 0x000000402f2fc224 */ /* 0x000fe200078e020d */
[----:B------:R-:W-:Y:S04]  /*4d00*/  BSSY B1, `(.L_x_82) ;  /* 0x0000006000017945 */ /* 0x000fe80003800000 */
[----:B------:R0:W-:Y:S01]  /*4d10*/  @!P4 STG.E.U8 desc[UR36][R6.64+0x29], R47 ;  /* 0x0000292f0600c986 */ /* 0x0001e2000c101124 */
[----:B------:R-:W-:Y:S05]  /*4d20*/  @P5 BRA `(.L_x_83) ;  /* 0x00000000000c5947 */ /* 0x000fea0003800000 */
[----:B------:R-:W5:Y:S02]  /*4d30*/  LDG.E.U8 R66, desc[UR36][R8.64+0x30] ;  /* 0x0000302408427981 */ /* 0x000f64000c1e1100 */
[----:B-----5:R-:W-:-:S05]  /*4d40*/  PRMT R14, R66, 0x8880, RZ ;  /* 0x00008880420e7816 */ /* 0x020fca00000000ff */
[----:B------:R-:W-:-:S07]  /*4d50*/  IMAD R13, R14, R65, RZ ;  /* 0x000000410e0d7224 */ /* 0x000fce00078e02ff */
.L_x_83:
[----:B------:R-:W-:Y:S05]  /*4d60*/  BSYNC B1 ;  /* 0x0000000000017941 */ /* 0x000fea0003800000 */
.L_x_82:
[----:B---3--:R-:W-:Y:S01]  /*4d70*/  @!P5 IMAD R15, R32, R64, R13 ;  /* 0x00000040200fd224 */ /* 0x008fe200078e020d */
[----:B------:R-:W-:Y:S04]  /*4d80*/  BSSY B1, `(.L_x_84) ;  /* 0x0000006000017945 */ /* 0x000fe80003800000 */
[----:B------:R3:W-:Y:S01]  /*4d90*/  @!P5 STG.E.U8 desc[UR36][R4.64+0x30], R15 ;  /* 0x0000300f0400d986 */ /* 0x0007e2000c101124 */
[----:B------:R-:W-:Y:S05]  /*4da0*/  @P0 BRA `(.L_x_85) ;  /* 0x00000000000c0947 */ /* 0x000fea0003800000 */
[----:B------:R-:W5:Y:S02]  /*4db0*/  LDG.E.U8 R66, desc[UR36][R8.64+0x31] ;  /* 0x0000312408427981 */ /* 0x000f64000c1e1100 */
[----:B-----5:R-:W-:-:S05]  /*4dc0*/  PRMT R14, R66, 0x8880, RZ ;  /* 0x00008880420e7816 */ /* 0x020fca00000000ff */
[----:B------:R-:W-:-:S07]  /*4dd0*/  IMAD R13, R14, R65, RZ ;  /* 0x000000410e0d7224 */ /* 0x000fce00078e02ff */
.L_x_85:
[----:B------:R-:W-:Y:S05]  /*4de0*/  BSYNC B1 ;  /* 0x0000000000017941 */ /* 0x000fea0003800000 */
.L_x_84:
        /* <DEDUP_REMOVED lines=13> */
.L_x_87:
[----:B------:R-:W-:Y:S05]  /*4ec0*/  BSYNC B1 ;  /* 0x0000000000017941 */ /* 0x000fea0003800000 */
.L_x_86:
[----:B---3--:R-:W-:Y:S01]  /*4ed0*/  @!P3 IMAD R15, R34, R64, R13 ;  /* 0x00000040220fb224 */ /* 0x008fe200078e020d */
[----:B------:R-:W-:Y:S04]  /*4ee0*/  BSSY B1, `(.L_x_88) ;  /* 0x0000006000017945 */ /* 0x000fe80003800000 */
[----:B------:R3:W-:Y:S01]  /*4ef0*/  @!P3 STG.E.U8 desc[UR36][R6.64+0x30], R15 ;  /* 0x0000300f0600b986 */ /* 0x0007e2000c101124 */
[----:B------:R-:W-:Y:S05]  /*4f00*/  @P2 BRA `(.L_x_89) ;  /* 0x00000000000c2947 */ /* 0x000fea0003800000 */
[----:B------:R-:W5:Y:S02]  /*4f10*/  LDG.E.U8 R66, desc[UR36][R10.64+0x31] ;  /* 0x000031240a427981 */ /* 0x000f64000c1e1100 */
[----:B-----5:R-:W-:-:S05]  /*4f20*/  PRMT R14, R66, 0x8880, RZ ;  /* 0x00008880420e7816 */ /* 0x020fca00000000ff */
[----:B------:R-:W-:-:S07]  /*4f30*/  IMAD R13, R14, R65, RZ ;  /* 0x000000410e0d7224 */ /* 0x000fce00078e02ff */
.L_x_89:
[----:B------:R-:W-:Y:S05]  /*4f40*/  BSYNC B1 ;  /* 0x0000000000017941 */ /* 0x000fea0003800000 */
.L_x_88:
[----:B------:R-:W-:Y:S01]  /*4f50*/  @!P2 IMAD R35, R35, R64, R13 ;  /* 0x000000402323a224 */ /* 0x000fe200078e020d */
[----:B------:R-:W-:Y:S04]  /*4f60*/  BSSY B1, `(.L_x_90) ;  /* 0x0000006000017945 */ /* 0x000fe80003800000 */
[----:B------:R0:W-:Y:S01]  /*4f70*/  @!P2 STG.E.U8 desc[UR36][R6.64+0x31], R35 ;  /* 0x000031230600a986 */ /* 0x0001e2000c101124 */
[----:B------:R-:W-:Y:S05]  /*4f80*/  @P0 BRA `(.L_x_91) ;  /* 0x00000000000c0947 */ /* 0x000fea0003800000 */
[----:B------:R-:W5:Y:S02]  /*4f90*/  LDG.E.U8 R66, desc[UR36][R8.64+0x38] ;  /* 0x0000382408427981 */ /* 0x000f64000c1e1100 */
[----:B-----5:R-:W-:-:S05]  /*4fa0*/  PRMT R14, R66, 0x8880, RZ ;  /* 0x00008880420e7816 */ /* 0x020fca00000000ff */
[----:B------:R-:W-:-:S07]  /*4fb0*/  IMAD R13, R14, R65, RZ ;  /* 0x000000410e0d7224 */ /* 0x000fce00078e02ff */
.L_x_91:
[----:B------:R-:W-:Y:S05]  /*4fc0*/  BSYNC B1 ;  /* 0x0000000000017941 */ /* 0x000fea0003800000 */
.L_x_90:
[----:B---3--:R-:W-:Y:S01]  /*4fd0*/  @!P0 IMAD R15, R36, R64, R13 ;  /* 0x00000040240f8224 */ /* 0x008fe200078e020d */
[----:B------:R-:W-:Y:S04]  /*4fe0*/  BSSY B1, `(.L_x_92) ;  /* 0x0000006000017945 */ /* 0x000fe80003800000 */
[----:B------:R3:W-:Y:S01]  /*4ff0*/  @!P0 STG.E.U8 desc[UR36][R4.64+0x38], R15 ;  /* 0x0000380f04008986 */ /* 0x0007e2000c101124 */
[----:B------:R-:W-:Y:S05]  /*5000*/  @P5 BRA `(.L_x_93) ;  /* 0x00000000000c5947 */ /* 0x000fea0003800000 */
[----:B------:R-:W5:Y:S02]  /*5010*/  LDG.E.U8 R66, desc[UR36][R8.64+0x39] ;  /* 0x0000392408427981 */ /* 0x000f64000c1e1100 */
[----:B-----5:R-:W-:-:S05]  /*5020*/  PRMT R14, R66, 0x8880, RZ ;  /* 0x00008880420e7816 */ /* 0x020fca00000000ff */
[----:B------:R-:W-:-:S07]  /*5030*/  IMAD R13, R14, R65, RZ ;  /* 0x000000410e0d7224 */ /* 0x000fce00078e02ff */
.L_x_93:
[----:B------:R-:W-:Y:S05]  /*5040*/  BSYNC B1 ;  /* 0x0000000000017941 */ /* 0x000fea0003800000 */
.L_x_92:
        /* <DEDUP_REMOVED lines=13> */
.L_x_95:
[----:B------:R-:W-:Y:S05]  /*5120*/  BSYNC B1 ;  /* 0x0000000000017941 */ /* 0x000fea0003800000 */
.L_x_94:
[----:B---3--:R-:W-:Y:S01]  /*5130*/  @!P4 IMAD R15, R38, R64, R13 ;  /* 0x00000040260fc224 */ /* 0x008fe200078e020d */
[----:B------:R-:W-:Y:S04]  /*5140*/  BSSY B1, `(.L_x_96) ;  /* 0x0000006000017945 */ /* 0x000fe80003800000 */
[----:B------:R3:W-:Y:S01]  /*5150*/  @!P4 STG.E.U8 desc[UR36][R6.64+0x38], R15 ;  /* 0x0000380f0600c986 */ /* 0x0007e2000c101124 */
[----:B------:R-:W-:Y:S05]  /*5160*/  @P1 BRA `(.L_x_97) ;  /* 0x00000000000c1947 */ /* 0x000fea0003800000 */
[----:B------:R-:W5:Y:S02]  /*5170*/  LDG.E.U8 R66, desc[UR36][R10.64+0x39] ;  /* 0x000039240a427981 */ /* 0x000f64000c1e1100 */
[----:B-----5:R-:W-:-:S05]  /*5180*/  PRMT R14, R66, 0x8880, RZ ;  /* 0x00008880420e7816 */ /* 0x020fca00000000ff */
[----:B------:R-:W-:-:S07]  /*5190*/  IMAD R13, R14, R65, RZ ;  /* 0x000000410e0d7224 */ /* 0x000fce00078e02ff */
.L_x_97:
[----:B------:R-:W-:Y:S05]  /*51a0*/  BSYNC B1 ;  /* 0x0000000000017941 */ /* 0x000fea0003800000 */
.L_x_96:
[----:B------:R-:W-:Y:S01]  /*51b0*/  @!P1 IMAD R39, R39, R64, R13 ;  /* 0x0000004027279224 */ /* 0x000fe200078e020d */
[----:B------:R-:W-:Y:S04]  /*51c0*/  BSSY B1, `(.L_x_98) ;  /* 0x0000006000017945 */ /* 0x000fe80003800000 */
[----:B------:R0:W-:Y:S01]  /*51d0*/  @!P1 STG.E.U8 desc[UR36][R6.64+0x39], R39 ;  /* 0x0000392706009986 */ /* 0x0001e2000c101124 */
[----:B------:R-:W-:Y:S05]  /*51e0*/  @P3 BRA `(.L_x_99) ;  /* 0x00000000000c3947 */ /* 0x000fea0003800000 */
[----:B------:R-:W5:Y:S02]  /*51f0*/  LDG.E.U8 R66, desc[UR36][R8.64+0x40] ;  /* 0x0000402408427981 */ /* 0x000f64000c1e1100 */
[----:B-----5:R-:W-:-:S05]  /*5200*/  PRMT R14, R66, 0x8880, RZ ;  /* 0x00008880420e7816 */ /* 0x020fca00000000ff */
[----:B------:R-:W-:-:S07]  /*5210*/  IMAD R13, R14, R65, RZ ;  /* 0x000000410e0d7224 */ /* 0x000fce00078e02ff */
.L_x_99:
[----:B------:R-:W-:Y:S05]  /*5220*/  BSYNC B1 ;  /* 0x0000000000017941 */ /* 0x000fea0003800000 */
.L_x_98:
[----:B---3--:R-:W-:Y:S01]  /*5230*/  @!P3 IMAD R15, R24, R64, R13 ;  /* 0x00000040180fb224 */ /* 0x008fe200078e020d */
[----:B------:R-:W-:Y:S04]  /*5240*/  BSSY B1, `(.L_x_100) ;  /* 0x0000006000017945 */ /* 0x000fe80003800000 */
[----:B------:R3:W-:Y:S01]  /*5250*/  @!P3 STG.E.U8 desc[UR36][R4.64+0x40], R15 ;  /* 0x0000400f0400b986 */ /* 0x0007e2000c101124 */
[----:B------:R-:W-:Y:S05]  /*5260*/  @P5 BRA `(.L_x_101) ;  /* 0x00000000000c5947 */ /* 0x000fea0003800000 */
[----:B------:R-:W5:Y:S02]  /*5270*/  LDG.E.U8 R66, desc[UR36][R8.64+0x41] ;  /* 0x0000412408427981 */ /* 0x000f64000c1e1100 */
[----:B-----5:R-:W-:-:S05]  /*5280*/  PRMT R14, R66, 0x8880, RZ ;  /* 0x00008880420e7816 */ /* 0x020fca00000000ff */
[----:B------:R-:W-:-:S07]  /*5290*/  IMAD R13, R14, R65, RZ ;  /* 0x000000410e0d7224 */ /* 0x000fce00078e02ff */
.L_x_101:
[----:B------:R-:W-:Y:S05]  /*52a0*/  BSYNC B1 ;  /* 0x0000000000017941 */ /* 0x000fea0003800000 */
.L_x_100:
        /* <DEDUP_REMOVED lines=9> */
[----:B------:R-:W-:Y:S01]  /*5340*/  ISETP.LT.OR P3, PT, R3, 0x9, !P3 ;  /* 0x000000090300780c */ /* 0x000fe20005f61670 */
[----:B------:R-:W-:-:S12]  /*5350*/  @P2 BRA `(.L_x_103) ;  /* 0x00000000000c2947 */ /* 0x000fd80003800000 */
[----:B------:R-:W5:Y:S02]  /*5360*/  LDG.E.U8 R66, desc[UR36][R10.64+0x40] ;  /* 0x000040240a427981 */ /* 0x000f64000c1e1100 */
[----:B-----5:R-:W-:-:S05]  /*5370*/  PRMT R12, R66, 0x8880, RZ ;  /* 0x00008880420c7816 */ /* 0x020fca00000000ff */
[----:B------:R-:W-:-:S07]  /*5380*/  IMAD R13, R12, R65, RZ ;  /* 0x000000410c0d7224 */ /* 0x000fce00078e02ff */
.L_x_103:
[----:B------:R-:W-:Y:S05]  /*5390*/  BSYNC B1 ;  /* 0x0000000000017941 */ /* 0x000fea0003800000 */
.L_x_102:
[----:B---3--:R-:W-:Y:S01]  /*53a0*/  @!P2 IMAD R15, R26, R64, R13 ;  /* 0x000000401a0fa224 */ /* 0x008fe200078e020d */
[----:B------:R-:W-:Y:S04]  /*53b0*/  BSSY B1, `(.L_x_104) ;  /* 0x0000006000017945 */ /* 0x000fe80003800000 */
[----:B------:R3:W-:Y:S01]  /*53c0*/  @!P2 STG.E.U8 desc[UR36][R6.64+0x40], R15 ;  /* 0x0000400f0600a986 */ /* 0x0007e2000c101124 */
[----:B------:R-:W-:Y:S05]  /*53d0*/  @P0 BRA `(.L_x_105) ;  /* 0x00000000000c0947 */ /* 0x000fea0003800000 */
[----:B------:R-:W5:Y:S02]  /*53e0*/  LDG.E.U8 R66, desc[UR36][R10.64+0x41] ;  /* 0x000041240a427981 */ /* 0x000f64000c1e1100 */
[----:B-----5:R-:W-:-:S05]  /*53f0*/  PRMT R12, R66, 0x8880, RZ ;  /* 0x00008880420c7816 */ /* 0x020fca00000000ff */
[----:B------:R-:W-:-:S07]  /*5400*/  IMAD R13, R12, R65, RZ ;  /* 0x000000410c0d7224 */ /* 0x000fce00078e02ff */
.L_x_105:
[----:B------:R-:W-:Y:S05]  /*5410*/  BSYNC B1 ;  /* 0x0000000000017941 */ /* 0x000fea0003800000 */
.L_x_104:
[----:B------:R-:W-:Y:S01]  /*5420*/  @!P0 IMAD R27, R27, R64, R13 ;  /* 0x000000401b1b8224 */ /* 0x000fe200078e020d */
[----:B------:R-:W-:Y:S04]  /*5430*/  BSSY B1, `(.L_x_106) ;  /* 0x0000006000017945 */ /* 0x000fe80003800000 */
[----:B------:R0:W-:Y:S01]  /*5440*/  @!P0 STG.E.U8 desc[UR36][R6.64+0x41], R27 ;  /* 0x0000411b06008986 */ /* 0x0001e2000c101124 */
[----:B------:R-:W-:Y:S05]  /*5450*/  @P5 BRA `(.L_x_107) ;  /* 0x00000000000c5947 */ /* 0x000fea0003800000 */
[----:B------:R-:W5:Y:S02]  /*5460*/  LDG.E.U8 R66, desc[UR36][R8.64+0x48] ;  /* 0x0000482408427981 */ /* 0x000f64000c1e1100 */
[----:B-----5:R-:W-:-:S05]  /*5470*/  PRMT R12, R66, 0x8880, RZ ;  /* 0x00008880420c7816 */ /* 0x020fca00000000ff */
[----:B------:R-:W-:-:S07]  /*5480*/  IMAD R13, R12, R65, RZ ;  /* 0x000000410c0d7224 */ /* 0x000fce00078e02ff */
.L_x_107:
[----:B------:R-:W-:Y:S05]  /*5490*/  BSYNC B1 ;  /* 0x0000000000017941 */ /* 0x000fea0003800000 */
.L_x_106:
[----:B---3--:R-:W-:Y:S01]  /*54a0*/  @!P5 IMAD R15, R28, R64, R13 ;  /* 0x000000401c0fd224 */ /* 0x008fe200078e020d */
[----:B------:R-:W-:Y:S04]  /*54b0*/  BSSY B1, `(.L_x_108) ;  /* 0x0000006000017945 */ /* 0x000fe80003800000 */
[----:B------:R3:W-:Y:S01]  /*54c0*/  @!P5 STG.E.U8 desc[UR36][R4.64+0x48], R15 ;  /* 0x0000480f0400d986 */ /* 0x0007e2000c101124 */
[----:B------:R-:W-:Y:S05]  /*54d0*/  @P4 BRA `(.L_x_109) ;  /* 0x00000000000c4947 */ /* 0x000fea0003800000 */
[----:B------:R-:W5:Y:S02]  /*54e0*/  LDG.E.U8 R66, desc[UR36][R8.64+0x49] ;  /* 0x0000492408427981 */ /* 0x000f64000c1e1100 */
[----:B-----5:R-:W-:-:S05]  /*54f0*/  PRMT R12, R66, 0x8880, RZ ;  /* 0x00008880420c7816 */ /* 0x020fca00000000ff */
[----:B------:R-:W-:-:S07]  /*5500*/  IMAD R13, R12, R65, RZ ;  /* 0x000000410c0d7224 */ /* 0x000fce00078e02ff */
.L_x_109:
[----:B------:R-:W-:Y:S05]  /*5510*/  BSYNC B1 ;  /* 0x0000000000017941 */ /* 0x000fea0003800000 */
.L_x_108:
[----:B------:R-:W-:Y:S01]  /*5520*/  @!P4 IMAD R29, R29, R64, R13 ;  /* 0x000000401d1dc224 */ /* 0x000fe200078e020d */
[----:B------:R-:W-:Y:S04]  /*5530*/  BSSY B1, `(.L_x_110) ;  /* 0x0000006000017945 */ /* 0x000fe80003800000 */
[----:B------:R0:W-:Y:S01]  /*5540*/  @!P4 STG.E.U8 desc[UR36][R4.64+0x49], R29 ;  /* 0x0000491d0400c986 */ /* 0x0001e2000c101124 */
[----:B------:R-:W-:Y:S05]  /*5550*/  @P3 BRA `(.L_x_111) ;  /* 0x00000000000c3947 */ /* 0x000fea0003800000 */
[----:B------:R-:W0:Y:S02]  /*5560*/  LDG.E.U8 R66, desc[UR36][R10.64+0x48] ;  /* 0x000048240a427981 */ /* 0x000e24000c1e1100 */
[----:B0123--:R-:W-:-:S05]  /*5570*/  PRMT R4, R66, 0x8880, RZ ;  /* 0x0000888042047816 */ /* 0x00ffca00000000ff */
[----:B------:R-:W-:-:S07]  /*5580*/  IMAD R13, R4, R65, RZ ;  /* 0x00000041040d7224 */ /* 0x000fce00078e02ff */
.L_x_111:
[----:B------:R-:W-:Y:S05]  /*5590*/  BSYNC B1 ;  /* 0x0000000000017941 */ /* 0x000fea0003800000 */
.L_x_110:
[----:B0123--:R-:W-:Y:S01]  /*55a0*/  @!P3 IMAD R5, R30, R64, R13 ;  /* 0x000000401e05b224 */ /* 0x00ffe200078e020d */
[----:B------:R-:W-:Y:S01]  /*55b0*/  ISETP.LT.OR P1, PT, R3, 0x9, !P1 ;  /* 0x000000090300780c */ /* 0x000fe20004f21670 */
[----:B------:R-:W-:Y:S03]  /*55c0*/  BSSY B1, `(.L_x_112) ;  /* 0x0000006000017945 */ /* 0x000fe60003800000 */
[----:B------:R0:W-:Y:S09]  /*55d0*/  @!P3 STG.E.U8 desc[UR36][R6.64+0x48], R5 ;  /* 0x000048050600b986 */ /* 0x0001f2000c101124 */
[----:B------:R-:W-:Y:S05]  /*55e0*/  @P1 BRA `(.L_x_113) ;  /* 0x00000000000c1947 */ /* 0x000fea0003800000 */
[----:B------:R-:W2:Y:S02]  /*55f0*/  LDG.E.U8 R66, desc[UR36][R10.64+0x49] ;  /* 0x000049240a427981 */ /* 0x000ea4000c1e1100 */
[----:B--2---:R-:W-:-:S05]  /*5600*/  PRMT R4, R66, 0x8880, RZ ;  /* 0x0000888042047816 */ /* 0x004fca00000000ff */
[----:B------:R-:W-:-:S07]  /*5610*/  IMAD R13, R4, R65, RZ ;  /* 0x00000041040d7224 */ /* 0x000fce00078e02ff */
.L_x_113:
[----:B------:R-:W-:Y:S05]  /*5620*/  BSYNC B1 ;  /* 0x0000000000017941 */ /* 0x000fea0003800000 */
.L_x_112:
[----:B------:R-:W-:Y:S01]  /*5630*/  IMAD R13, R31, R64, R13 ;  /* 0x000000401f0d7224 */ /* 0x000fe200078e020d */
[----:B------:R-:W-:Y:S06]  /*5640*/  @P1 BRA `(.L_x_114) ;  /* 0x0000000800381947 */ /* 0x000fec0003800000 */
[----:B------:R1:W-:Y:S01]  /*5650*/  STG.E.U8 desc[UR36][R6.64+0x49], R13 ;  /* 0x0000490d06007986 */ /* 0x0003e2000c101124 */
[----:B------:R-:W-:Y:S05]  /*5660*/  BRA `(.L_x_114) ;  /* 0x0000000800307947 */ /* 0x000fea0003800000 */
.L_x_33:
[C---:B------:R-:W-:Y:S02]  /*5670*/  ISETP.GE.AND P1, PT, R12.reuse, 0x1, PT ;  /* 0x000000010c00780c */ /* 0x040fe40003f26270 */
[----:B------:R-:W-:Y:S02]  /*5680*/  ISETP.GE.AND P2, PT, R12, 0x2, PT ;  /* 0x000000020c00780c */ /* 0x000fe40003f46270 */
[C---:B------:R-:W-:Y:S02]  /*5690*/  ISETP.LT.OR P4, PT, R3.reuse, 0x1, !P1 ;  /* 0x000000010300780c */ /* 0x040fe40004f81670 */
[C---:B------:R-:W-:Y:S02]  /*56a0*/  ISETP.LT.OR P5, PT, R3.reuse, 0x1, !P2 ;  /* 0x000000010300780c */ /* 0x040fe400057a1670 */
[C---:B------:R-:W-:Y:S02]  /*56b0*/  ISETP.LT.OR P1, PT, R3.reuse, 0x9, !P1 ;  /* 0x000000090300780c */ /* 0x040fe40004f21670 */
[----:B------:R-:W-:-:S02]  /*56c0*/  ISETP.LT.OR P2, PT, R3, 0x9, !P2 ;  /* 0x000000090300780c */ /* 0x000fc40005741670 */
[C---:B------:R-:W-:Y:S02]  /*56d0*/  ISETP.GE.AND P3, PT, R12.reuse, 0x9, PT ;  /* 0x000000090c00780c */ /* 0x040fe40003f66270 */
[----:B------:R-:W-:-:S03]  /*56e0*/  ISETP.GE.AND P0, PT, R12, 0xa, PT ;  /* 0x0000000a0c00780c */ /* 0x000fc60003f06270 */
[-C--:B------:R-:W-:Y:S02]  /*56f0*/  @!P4 IMAD R9, R56, R64.reuse, RZ ;  /* 0x000000403809c224 */ /* 0x080fe400078e02ff */
[-C--:B------:R-:W-:Y:S02]  /*5700*/  @!P5 IMAD R57, R57, R64.reuse, RZ ;  /* 0x000000403939d224 */ /* 0x080fe400078e02ff */
[-C--:B------:R-:W-:Y:S01]  /*5710*/  @!P1 IMAD R11, R58, R64.reuse, RZ ;  /* 0x000000403a0b9224 */ /* 0x080fe200078e02ff */
[----:B------:R0:W-:Y:S01]  /*5720*/  @!P4 STG.E.U8 desc[UR36][R4.64], R9 ;  /* 0x000000090400c986 */ /* 0x0001e2000c101124 */
[----:B------:R-:W-:Y:S01]  /*5730*/  ISETP.LT.OR P4, PT, R3, 0x1, !P3 ;  /* 0x000000010300780c */ /* 0x000fe20005f81670 */
[----:B------:R-:W-:Y:S02]  /*5740*/  @!P2 IMAD R59, R59, R64, RZ ;  /* 0x000000403b3ba224 */ /* 0x000fe400078e02ff */
[----:B------:R-:W-:Y:S01]  /*5750*/  @!P5 STG.E.U8 desc[UR36][R4.64+0x1], R57 ;  /* 0x000001390400d986 */ /* 0x000fe2000c101124 */
[----:B------:R-:W-:-:S02]  /*5760*/  ISETP.LT.OR P5, PT, R3, 0x1, !P0 ;  /* 0x000000010300780c */ /* 0x000fc400047a1670 */
[C---:B------:R-:W-:Y:S01]  /*5770*/  ISETP.LT.OR P0, PT, R3.reuse, 0x9, !P0 ;  /* 0x000000090300780c */ /* 0x040fe20004701670 */
[----:B------:R1:W-:Y:S01]  /*5780*/  @!P1 STG.E.U8 desc[UR36][R6.64], R11 ;  /* 0x0000000b06009986 */ /* 0x0003e2000c101124 */
[----:B------:R-:W-:Y:S02]  /*5790*/  ISETP.LT.OR P1, PT, R3, 0x9, !P3 ;  /* 0x000000090300780c */ /* 0x000fe40005f21670 */
[C---:B------:R-:W-:Y:S01]  /*57a0*/  ISETP.GE.AND P3, PT, R12.reuse, 0x11, PT ;  /* 0x000000110c00780c */ /* 0x040fe20003f66270 */
[----:B------:R-:W-:Y:S01]  /*57b0*/  @!P2 STG.E.U8 desc[UR36][R6.64+0x1], R59 ;  /* 0x0000013b0600a986 */ /* 0x000fe2000c101124 */
[----:B------:R-:W-:Y:S01]  /*57c0*/  ISETP.GE.AND P2, PT, R12, 0x12, PT ;  /* 0x000000120c00780c */ /* 0x000fe20003f46270 */
[----:B------:R-:W-:-:S04]  /*57d0*/  @!P4 IMAD R13, R60, R64, RZ ;  /* 0x000000403c0dc224 */ /* 0x000fc800078e02ff */
[-C--:B------:R-:W-:Y:S01]  /*57e0*/  @!P5 IMAD R61, R61, R64.reuse, RZ ;  /* 0x000000403d3dd224 */ /* 0x080fe200078e02ff */
[----:B------:R-:W-:Y:S01]  /*57f0*/  @!P4 STG.E.U8 desc[UR36][R4.64+0x8], R13 ;  /* 0x0000080d0400c986 */ /* 0x000fe2000c101124 */
[----:B------:R-:W-:Y:S01]  /*5800*/  ISETP.LT.OR P4, PT, R3, 0x1, !P3 ;  /* 0x000000010300780c */ /* 0x000fe20005f81670 */
[-C--:B------:R-:W-:Y:S02]  /*5810*/  @!P0 IMAD R63, R63, R64.reuse, RZ ;  /* 0x000000403f3f8224 */ /* 0x080fe400078e02ff */
[----:B------:R-:W-:Y:S01]  /*5820*/  @!P5 STG.E.U8 desc[UR36][R4.64+0x9], R61 ;  /* 0x0000093d0400d986 */ /* 0x000fe2000c101124 */
[C---:B------:R-:W-:Y:S01]  /*5830*/  ISETP.LT.OR P5, PT, R3.reuse, 0x1, !P2 ;  /* 0x000000010300780c */ /* 0x040fe200057a1670 */
[----:B0-----:R-:W-:Y:S01]  /*5840*/  @!P1 IMAD R9, R62, R64, RZ ;  /* 0x000000403e099224 */ /* 0x001fe200078e02ff */
[----:B------:R-:W-:Y:S01]  /*5850*/  ISETP.LT.OR P2, PT, R3, 0x9, !P2 ;  /* 0x000000090300780c */ /* 0x000fe20005741670 */
[----:B------:R-:W-:Y:S01]  /*5860*/  @!P0 STG.E.U8 desc[UR36][R6.64+0x9], R63 ;  /* 0x0000093f06008986 */ /* 0x000fe2000c101124 */
[----:B------:R-:W-:-:S03]  /*5870*/  ISETP.GE.AND P0, PT, R12, 0x1a, PT ;  /* 0x0000001a0c00780c */ /* 0x000fc60003f06270 */
[----:B------:R0:W-:Y:S01]  /*5880*/  @!P1 STG.E.U8 desc[UR36][R6.64+0x8], R9 ;  /* 0x0000080906009986 */ /* 0x0001e2000c101124 */
[----:B------:R-:W-:Y:S01]  /*5890*/  ISETP.LT.OR P1, PT, R3, 0x9, !P3 ;  /* 0x000000090300780c */ /* 0x000fe20005f21670 */
[----:B-1----:R-:W-:Y:S01]  /*58a0*/  @!P4 IMAD R11, R48, R64, RZ ;  /* 0x00000040300bc224 */ /* 0x002fe200078e02ff */
[----:B------:R-:W-:-:S03]  /*58b0*/  ISETP.GE.AND P3, PT, R12, 0x19, PT ;  /* 0x000000190c00780c */ /* 0x000fc60003f66270 */
[-C--:B------:R-:W-:Y:S01]  /*58c0*/  @!P5 IMAD R49, R49, R64.reuse, RZ ;  /* 0x000000403131d224 */ /* 0x080fe200078e02ff */
[----:B------:R-:W-:Y:S01]  /*58d0*/  @!P4 STG.E.U8 desc[UR36][R4.64+0x10], R11 ;  /* 0x0000100b0400c986 */ /* 0x000fe2000c101124 */
[----:B------:R-:W-:Y:S01]  /*58e0*/  ISETP.LT.OR P4, PT, R3, 0x1, !P3 ;  /* 0x000000010300780c */ /* 0x000fe20005f81670 */
[-C--:B------:R-:W-:Y:S02]  /*58f0*/  @!P2 IMAD R51, R51, R64.reuse, RZ ;  /* 0x000000403333a224 */ /* 0x080fe400078e02ff */
[----:B------:R-:W-:Y:S01]  /*5900*/  @!P5 STG.E.U8 desc[UR36][R4.64+0x11], R49 ;  /* 0x000011310400d986 */ /* 0x000fe2000c101124 */
[C---:B------:R-:W-:Y:S02]  /*5910*/  ISETP.LT.OR P5, PT, R3.reuse, 0x1, !P0 ;  /* 0x000000010300780c */ /* 0x040fe400047a1670 */
[----:B0-----:R-:W-:Y:S01]  /*5920*/  @!P1 IMAD R9, R50, R64, RZ ;  /* 0x0000004032099224 */ /* 0x001fe200078e02ff */
[----:B------:R-:W-:Y:S01]  /*5930*/  @!P2 STG.E.U8 desc[UR36][R6.64+0x11], R51 ;  /* 0x000011330600a986 */ /* 0x000fe2000c101124 */
[----:B------:R-:W-:-:S02]  /*5940*/  ISETP.LT.OR P0, PT, R3, 0x9, !P0 ;  /* 0x000000090300780c */ /* 0x000fc40004701670 */
[----:B------:R-:W-:Y:S01]  /*5950*/  ISETP.GE.AND P2, PT, R12, 0x22, PT ;  /* 0x000000220c00780c */ /* 0x000fe20003f46270 */
[----:B------:R0:W-:Y:S01]  /*5960*/  @!P1 STG.E.U8 desc[UR36][R6.64+0x10], R9 ;  /* 0x0000100906009986 */ /* 0x0001e2000c101124 */
[----:B------:R-:W-:Y:S01]  /*5970*/  ISETP.LT.OR P1, PT, R3, 0x9, !P3 ;  /* 0x000000090300780c */ /* 0x000fe20005f21670 */
[----:B------:R-:W-:Y:S01]  /*5980*/  @!P4 IMAD R13, R52, R64, RZ ;  /* 0x00000040340dc224 */ /* 0x000fe200078e02ff */
[----:B------:R-:W-:-:S03]  /*5990*/  ISETP.GE.AND P3, PT, R12, 0x21, PT ;  /* 0x000000210c00780c */ /* 0x000fc60003f66270 */
[-C--:B------:R-:W-:Y:S01]  /*59a0*/  @!P5 IMAD R53, R53, R64.reuse, RZ ;  /* 0x000000403535d224 */ /* 0x080fe200078e02ff */
[----:B------:R-:W-:Y:S01]  /*59b0*/  @!P4 STG.E.U8 desc[UR36][R4.64+0x18], R13 ;  /* 0x0000180d0400c986 */ /* 0x000fe2000c101124 */
[----:B------:R-:W-:Y:S02]  /*59c0*/  ISETP.LT.OR P4, PT, R3, 0x1, !P3 ;  /* 0x000000010300780c */ /* 0x000fe40005f81670 */
[-C--:B------:R-:W-:Y:S01]  /*59d0*/  @!P0 IMAD R55, R55, R64.reuse, RZ ;  /* 0x0000004037378224 */ /* 0x080fe200078e02ff */
[----:B------:R-:W-:Y:S01]  /*59e0*/  @!P5 STG.E.U8 desc[UR36][R4.64+0x19], R53 ;  /* 0x000019350400d986 */ /* 0x000fe2000c101124 */
[C---:B------:R-:W-:Y:S02]  /*59f0*/  ISETP.LT.OR P5, PT, R3.reuse, 0x1, !P2 ;  /* 0x000000010300780c */ /* 0x040fe400057a1670 */
[----:B0-----:R-:W-:Y:S01]  /*5a00*/  @!P1 IMAD R9, R54, R64, RZ ;  /* 0x0000004036099224 */ /* 0x001fe200078e02ff */
[----:B------:R-:W-:Y:S01]  /*5a10*/  ISETP.LT.OR P2, PT, R3, 0x9, !P2 ;  /* 0x000000090300780c */ /* 0x000fe20005741670 */
[----:B------:R-:W-:Y:S01]  /*5a20*/  @!P0 STG.E.U8 desc[UR36][R6.64+0x19], R55 ;  /* 0x0000193706008986 */ /* 0x000fe2000c101124 */
[----:B------:R-:W-:-:S03]  /*5a30*/  ISETP.GE.AND P0, PT, R12, 0x2a, PT ;  /* 0x0000002a0c00780c */ /* 0x000fc60003f06270 */
[----:B------:R0:W-:Y:S01]  /*5a40*/  @!P1 STG.E.U8 desc[UR36][R6.64+0x18], R9 ;  /* 0x0000180906009986 */ /* 0x0001e2000c101124 */
[-C--:B------:R-:W-:Y:S01]  /*5a50*/  @!P4 IMAD R11, R40, R64.reuse, RZ ;  /* 0x00000040280bc224 */ /* 0x080fe200078e02ff */
[----:B------:R-:W-:Y:S02]  /*5a60*/  ISETP.LT.OR P1, PT, R3, 0x9, !P3 ;  /* 0x000000090300780c */ /* 0x000fe40005f21670 */
[----:B------:R-:W-:Y:S01]  /*5a70*/  ISETP.GE.AND P3, PT, R12, 0x29, PT ;  /* 0x000000290c00780c */ /* 0x000fe20003f66270 */
[-C--:B------:R-:W-:Y:S01]  /*5a80*/  @!P5 IMAD R41, R41, R64.reuse, RZ ;  /* 0x000000402929d224 */ /* 0x080fe200078e02ff */
[----:B------:R-:W-:Y:S02]  /*5a90*/  @!P4 STG.E.U8 desc[UR36][R4.64+0x20], R11 ;  /* 0x0000200b0400c986 */ /* 0x000fe4000c101124 */
[----:B------:R-:W-:Y:S01]  /*5aa0*/  ISETP.LT.OR P4, PT, R3, 0x1, !P3 ;  /* 0x000000010300780c */ /* 0x000fe20005f81670 */
[----:B------:R-:W-:Y:S01]  /*5ab0*/  @!P2 IMAD R43, R43, R64, RZ ;  /* 0x000000402b2ba224 */ /* 0x000fe200078e02ff */
[----:B------:R-:W-:Y:S01]  /*5ac0*/  @!P5 STG.E.U8 desc[UR36][R4.64+0x21], R41 ;  /* 0x000021290400d986 */ /* 0x000fe2000c101124 */
[----:B------:R-:W-:-:S02]  /*5ad0*/  ISETP.LT.OR P5, PT, R3, 0x1, !P0 ;  /* 0x000000010300780c */ /* 0x000fc400047a1670 */
[C---:B------:R-:W-:Y:S01]  /*5ae0*/  ISETP.LT.OR P3, PT, R3.reuse, 0x9, !P3 ;  /* 0x000000090300780c */ /* 0x040fe20005f61670 */
[----:B------:R-:W-:Y:S01]  /*5af0*/  @!P2 STG.E.U8 desc[UR36][R6.64+0x21], R43 ;  /* 0x0000212b0600a986 */ /* 0x000fe2000c101124 */
[-C--:B0-----:R-:W-:Y:S01]  /*5b00*/  @!P1 IMAD R9, R42, R64.reuse, RZ ;  /* 0x000000402a099224 */ /* 0x081fe200078e02ff */
[----:B------:R-:W-:Y:S02]  /*5b10*/  ISETP.LT.OR P2, PT, R3, 0x9, !P0 ;  /* 0x000000090300780c */ /* 0x000fe40004741670 */
[----:B------:R-:W-:Y:S02]  /*5b20*/  ISETP.GE.AND P0, PT, R12, 0x32, PT ;  /* 0x000000320c00780c */ /* 0x000fe40003f06270 */
[----:B------:R0:W-:Y:S01]  /*5b30*/  @!P1 STG.E.U8 desc[UR36][R6.64+0x20], R9 ;  /* 0x0000200906009986 */ /* 0x0001e2000c101124 */
[-C--:B------:R-:W-:Y:S01]  /*5b40*/  @!P4 IMAD R13, R44, R64.reuse, RZ ;  /* 0x000000402c0dc224 */ /* 0x080fe200078e02ff */
[----:B------:R-:W-:Y:S02]  /*5b50*/  ISETP.GE.AND P1, PT, R12, 0x31, PT ;  /* 0x000000310c00780c */ /* 0x000fe40003f26270 */
[----:B------:R-:W-:-:S02]  /*5b60*/  @!P5 IMAD R45, R45, R64, RZ ;  /* 0x000000402d2dd224 */ /* 0x000fc400078e02ff */
[----:B------:R-:W-:Y:S01]  /*5b70*/  @!P4 STG.E.U8 desc[UR36][R4.64+0x28], R13 ;  /* 0x0000280d0400c986 */ /* 0x000fe2000c101124 */
[----:B------:R-:W-:Y:S02]  /*5b80*/  ISETP.LT.OR P4, PT, R3, 0x1, !P1 ;  /* 0x000000010300780c */ /* 0x000fe40004f81670 */
[-C--:B------:R-:W-:Y:S01]  /*5b90*/  @!P2 IMAD R47, R47, R64.reuse, RZ ;  /* 0x000000402f2fa224 */ /* 0x080fe200078e02ff */
[----:B------:R-:W-:Y:S01]  /*5ba0*/  @!P5 STG.E.U8 desc[UR36][R4.64+0x29], R45 ;  /* 0x0000292d0400d986 */ /* 0x000fe2000c101124 */
[C---:B------:R-:W-:Y:S01]  /*5bb0*/  ISETP.LT.OR P5, PT, R3.reuse, 0x1, !P0 ;  /* 0x000000010300780c */ /* 0x040fe200047a1670 */
[-C--:B0-----:R-:W-:Y:S01]  /*5bc0*/  @!P3 IMAD R9, R46, R64.reuse, RZ ;  /* 0x000000402e09b224 */ /* 0x081fe200078e02ff */
[C---:B------:R-:W-:Y:S01]  /*5bd0*/  ISETP.LT.OR P1, PT, R3.reuse, 0x9, !P1 ;  /* 0x000000090300780c */ /* 0x040fe20004f21670 */
[----:B------:R-:W-:Y:S01]  /*5be0*/  @!P2 STG.E.U8 desc[UR36][R6.64+0x29], R47 ;  /* 0x0000292f0600a986 */ /* 0x000fe2000c101124 */
[----:B------:R-:W-:Y:S02]  /*5bf0*/  ISETP.LT.OR P0, PT, R3, 0x9, !P0 ;  /* 0x000000090300780c */ /* 0x000fe40004701670 */
[C---:B------:R-:W-:Y:S01]  /*5c00*/  ISETP.GE.AND P2, PT, R12.reuse, 0x3a, PT ;  /* 0x0000003a0c00780c */ /* 0x040fe20003f46270 */
[----:B------:R0:W-:Y:S01]  /*5c10*/  @!P3 STG.E.U8 desc[UR36][R6.64+0x28], R9 ;  /* 0x000028090600b986 */ /* 0x0001e2000c101124 */
[----:B------:R-:W-:Y:S01]  /*5c20*/  ISETP.GE.AND P3, PT, R12, 0x39, PT ;  /* 0x000000390c00780c */ /* 0x000fe20003f66270 */
[----:B------:R-:W-:-:S04]  /*5c30*/  @!P4 IMAD R11, R32, R64, RZ ;  /* 0x00000040200bc224 */ /* 0x000fc800078e02ff */
[-C--:B------:R-:W-:Y:S01]  /*5c40*/  @!P5 IMAD R33, R33, R64.reuse, RZ ;  /* 0x000000402121d224 */ /* 0x080fe200078e02ff */
[----:B------:R-:W-:Y:S01]  /*5c50*/  @!P4 STG.E.U8 desc[UR36][R4.64+0x30], R11 ;  /* 0x0000300b0400c986 */ /* 0x000fe2000c101124 */
[----:B------:R-:W-:Y:S02]  /*5c60*/  ISETP.LT.OR P4, PT, R3, 0x1, !P3 ;  /* 0x000000010300780c */ /* 0x000fe40005f81670 */
[-C--:B------:R-:W-:Y:S01]  /*5c70*/  @!P0 IMAD R35, R35, R64.reuse, RZ ;  /* 0x0000004023238224 */ /* 0x080fe200078e02ff */
[----:B------:R-:W-:Y:S01]  /*5c80*/  @!P5 STG.E.U8 desc[UR36][R4.64+0x31], R33 ;  /* 0x000031210400d986 */ /* 0x000fe2000c101124 */
[C---:B------:R-:W-:Y:S01]  /*5c90*/  ISETP.LT.OR P5, PT, R3.reuse, 0x1, !P2 ;  /* 0x000000010300780c */ /* 0x040fe200057a1670 */
[----:B0-----:R-:W-:Y:S01]  /*5ca0*/  @!P1 IMAD R9, R34, R64, RZ ;  /* 0x0000004022099224 */ /* 0x001fe200078e02ff */
[----:B------:R-:W-:Y:S01]  /*5cb0*/  ISETP.LT.OR P3, PT, R3, 0x9, !P3 ;  /* 0x000000090300780c */ /* 0x000fe20005f61670 */
[----:B------:R-:W-:Y:S01]  /*5cc0*/  @!P0 STG.E.U8 desc[UR36][R6.64+0x31], R35 ;  /* 0x0000312306008986 */ /* 0x000fe2000c101124 */
[----:B------:R-:W-:-:S02]  /*5cd0*/  ISETP.GE.AND P0, PT, R12, 0x42, PT ;  /* 0x000000420c00780c */ /* 0x000fc40003f06270 */
[----:B------:R-:W-:Y:S01]  /*5ce0*/  ISETP.LT.OR P2, PT, R3, 0x9, !P2 ;  /* 0x000000090300780c */ /* 0x000fe20005741670 */
[----:B------:R0:W-:Y:S01]  /*5cf0*/  @!P1 STG.E.U8 desc[UR36][R6.64+0x30], R9 ;  /* 0x0000300906009986 */ /* 0x0001e2000c101124 */
[----:B------:R-:W-:Y:S01]  /*5d00*/  ISETP.GE.AND P1, PT, R12, 0x41, PT ;  /* 0x000000410c00780c */ /* 0x000fe20003f26270 */
[----:B------:R-:W-:-:S04]  /*5d10*/  @!P4 IMAD R13, R36, R64, RZ ;  /* 0x00000040240dc224 */ /* 0x000fc800078e02ff */
[-C--:B------:R-:W-:Y:S01]  /*5d20*/  @!P5 IMAD R37, R37, R64.reuse, RZ ;  /* 0x000000402525d224 */ /* 0x080fe200078e02ff */
[----:B------:R-:W-:Y:S01]  /*5d30*/  @!P4 STG.E.U8 desc[UR36][R4.64+0x38], R13 ;  /* 0x0000380d0400c986 */ /* 0x000fe2000c101124 */
[C---:B------:R-:W-:Y:S02]  /*5d40*/  ISETP.LT.OR P4, PT, R3.reuse, 0x1, !P1 ;  /* 0x000000010300780c */ /* 0x040fe40004f81670 */
[C---:B------:R-:W-:Y:S01]  /*5d50*/  ISETP.LT.OR P1, PT, R3.reuse, 0x9, !P1 ;  /* 0x000000090300780c */ /* 0x040fe20004f21670 */
[----:B------:R-:W-:Y:S01]  /*5d60*/  @!P5 STG.E.U8 desc[UR36][R4.64+0x39], R37 ;  /* 0x000039250400d986 */ /* 0x000fe2000c101124 */
[C---:B------:R-:W-:Y:S01]  /*5d70*/  ISETP.LT.OR P5, PT, R3.reuse, 0x1, !P0 ;  /* 0x000000010300780c */ /* 0x040fe200047a1670 */
[-C--:B0-----:R-:W-:Y:S01]  /*5d80*/  @!P3 IMAD R9, R38, R64.reuse, RZ ;  /* 0x000000402609b224 */ /* 0x081fe200078e02ff */
[----:B------:R-:W-:Y:S01]  /*5d90*/  ISETP.LT.OR P0, PT, R3, 0x9, !P0 ;  /* 0x000000090300780c */ /* 0x000fe20004701670 */
[----:B------:R-:W-:-:S03]  /*5da0*/  @!P2 IMAD R39, R39, R64, RZ ;  /* 0x000000402727a224 */ /* 0x000fc600078e02ff */
[----:B------:R0:W-:Y:S01]  /*5db0*/  @!P3 STG.E.U8 desc[UR36][R6.64+0x38], R9 ;  /* 0x000038090600b986 */ /* 0x0001e2000c101124 */
[----:B------:R-:W-:Y:S02]  /*5dc0*/  ISETP.GE.AND P3, PT, R12, 0x4a, PT ;  /* 0x0000004a0c00780c */ /* 0x000fe40003f66270 */
[-C--:B------:R-:W-:Y:S01]  /*5dd0*/  @!P4 IMAD R11, R24, R64.reuse, RZ ;  /* 0x00000040180bc224 */ /* 0x080fe200078e02ff */
[----:B------:R-:W-:Y:S01]  /*5de0*/  @!P2 STG.E.U8 desc[UR36][R6.64+0x39], R39 ;  /* 0x000039270600a986 */ /* 0x000fe2000c101124 */
[----:B------:R-:W-:Y:S02]  /*5df0*/  ISETP.GE.AND P2, PT, R12, 0x49, PT ;  /* 0x000000490c00780c */ /* 0x000fe40003f46270 */
[-C--:B------:R-:W-:Y:S01]  /*5e00*/  @!P5 IMAD R25, R25, R64.reuse, RZ ;  /* 0x000000401919d224 */ /* 0x080fe200078e02ff */
[----:B------:R1:W-:Y:S01]  /*5e10*/  @!P4 STG.E.U8 desc[UR36][R4.64+0x40], R11 ;  /* 0x0000400b0400c986 */ /* 0x0003e2000c101124 */
[----:B------:R-:W-:Y:S01]  /*5e20*/  ISETP.LT.OR P4, PT, R3, 0x1, !P2 ;  /* 0x000000010300780c */ /* 0x000fe20005781670 */
[----:B------:R-:W-:Y:S01]  /*5e30*/  @!P0 IMAD R27, R27, R64, RZ ;  /* 0x000000401b1b8224 */ /* 0x000fe200078e02ff */
[C---:B------:R-:W-:Y:S01]  /*5e40*/  ISETP.LT.OR P2, PT, R3.reuse, 0x9, !P2 ;  /* 0x000000090300780c */ /* 0x040fe20005741670 */
[----:B------:R2:W-:Y:S01]  /*5e50*/  @!P5 STG.E.U8 desc[UR36][R4.64+0x41], R25 ;  /* 0x000041190400d986 */ /* 0x0005e2000c101124 */
[----:B------:R-:W-:-:S02]  /*5e60*/  ISETP.LT.OR P5, PT, R3, 0x1, !P3 ;  /* 0x000000010300780c */ /* 0x000fc40005fa1670 */
[----:B------:R-:W-:Y:S01]  /*5e70*/  ISETP.LT.OR P3, PT, R3, 0x9, !P3 ;  /* 0x000000090300780c */ /* 0x000fe20005f61670 */
[-C--:B------:R-:W-:Y:S01]  /*5e80*/  @!P1 IMAD R3, R26, R64.reuse, RZ ;  /* 0x000000401a039224 */ /* 0x080fe200078e02ff */
[----:B------:R2:W-:Y:S04]  /*5e90*/  @!P0 STG.E.U8 desc[UR36][R6.64+0x41], R27 ;  /* 0x0000411b06008986 */ /* 0x0005e8000c101124 */
[----:B------:R2:W-:Y:S01]  /*5ea0*/  @!P1 STG.E.U8 desc[UR36][R6.64+0x40], R3 ;  /* 0x0000400306009986 */ /* 0x0005e2000c101124 */
[-C--:B0-----:R-:W-:Y:S02]  /*5eb0*/  @!P4 IMAD R9, R28, R64.reuse, RZ ;  /* 0x000000401c09c224 */ /* 0x081fe400078e02ff */
[-C--:B-1----:R-:W-:Y:S02]  /*5ec0*/  @!P2 IMAD R11, R30, R64.reuse, RZ ;  /* 0x000000401e0ba224 */ /* 0x082fe400078e02ff */
[-C--:B------:R-:W-:Y:S01]  /*5ed0*/  @!P5 IMAD R29, R29, R64.reuse, RZ ;  /* 0x000000401d1dd224 */ /* 0x080fe200078e02ff */
[----:B------:R2:W-:Y:S01]  /*5ee0*/  @!P4 STG.E.U8 desc[UR36][R4.64+0x48], R9 ;  /* 0x000048090400c986 */ /* 0x0005e2000c101124 */
[----:B------:R-:W-:-:S03]  /*5ef0*/  @!P3 IMAD R31, R31, R64, RZ ;  /* 0x000000401f1fb224 */ /* 0x000fc600078e02ff */
[----:B------:R2:W-:Y:S04]  /*5f00*/  @!P5 STG.E.U8 desc[UR36][R4.64+0x49], R29 ;  /* 0x0000491d0400d986 */ /* 0x0005e8000c101124 */
[----:B------:R2:W-:Y:S04]  /*5f10*/  @!P2 STG.E.U8 desc[UR36][R6.64+0x48], R11 ;  /* 0x0000480b0600a986 */ /* 0x0005e8000c101124 */
[----:B------:R2:W-:Y:S02]  /*5f20*/  @!P3 STG.E.U8 desc[UR36][R6.64+0x49], R31 ;  /* 0x0000491f0600b986 */ /* 0x0005e4000c101124 */
.L_x_114:
[----:B------:R-:W-:Y:S05]  /*5f30*/  BSYNC B0 ;  /* 0x0000000000007941 */ /* 0x000fea0003800000 */
.L_x_32:
[----:B------:R-:W-:Y:S01]  /*5f40*/  ULDC UR4, c[0x0][0xc] ;  /* 0x0000030000047ab9 */ /* 0x000fe20000000800 */
[----:B------:R-:W-:Y:S01]  /*5f50*/  ULDC UR5, c[0x0][0x10] ;  /* 0x0000040000057ab9 */ /* 0x000fe20000000800 */
[----:B--2---:R-:W2:Y:S01]  /*5f60*/  LDC R3, c[0x0][0x14] ;  /* 0x00000500ff037b82 */ /* 0x004ea20000000800 */
[----:B------:R-:W-:Y:S01]  /*5f70*/  UIMAD.WIDE.U32 UR4, UR4, UR5, URZ ;  /* 0x00000005040472a5 */ /* 0x000fe2000f8e003f */
[----:B------:R-:W-:Y:S02]  /*5f80*/  IMAD.MOV.U32 R69, RZ, RZ, -0x1 ;  /* 0xffffffffff457424 */ /* 0x000fe400078e00ff */
[----:B------:R-:W-:-:S03]  /*5f90*/  IMAD.MOV.U32 R67, RZ, RZ, -0x1 ;  /* 0xffffffffff437424 */ /* 0x000fc600078e00ff */
[----:B--2---:R-:W-:-:S04]  /*5fa0*/  IMAD.WIDE.U32 R16, R3, UR4, R16 ;  /* 0x0000000403107c25 */ /* 0x004fc8000f8e0010 */
[----:B------:R-:W-:Y:S01]  /*5fb0*/  IMAD R3, R3, UR5, RZ ;  /* 0x0000000503037c24 */ /* 0x000fe2000f8e02ff */
[----:B------:R-:W-:Y:S02]  /*5fc0*/  ULDC.64 UR4, c[0x0][0x650] ;  /* 0x0001940000047ab9 */ /* 0x000fe40000000a00 */
[----:B------:R-:W-:Y:S01]  /*5fd0*/  ISETP.GE.U32.AND P0, PT, R16, UR4, PT ;  /* 0x0000000410007c0c */ /* 0x000fe2000bf06070 */
[--C-:B------:R-:W-:Y:S01]  /*5fe0*/  IMAD.IADD R17, R17, 0x1, R3.reuse ;  /* 0x0000000111117824 */ /* 0x100fe200078e0203 */
[----:B------:R-:W-:-:S04]  /*5ff0*/  PRMT R3, RZ, 0x7610, R3 ;  /* 0x00007610ff037816 */ /* 0x000fc80000000003 */
[----:B------:R-:W-:-:S13]  /*6000*/  ISETP.GE.U32.AND.EX P0, PT, R17, UR5, PT, P0 ;  /* 0x0000000511007c0c */ /* 0x000fda000bf06100 */
[----:B------:R-:W-:Y:S05]  /*6010*/  @P0 BRA `(.L_x_115) ;  /* 0x0000000400640947 */ /* 0x000fea0003800000 */
[----:B------:R-:W2:Y:S01]  /*6020*/  S2R R12, SR_CTAID.X ;  /* 0x00000000000c7919 */ /* 0x000ea20000002500 */
[----:B------:R-:W3:Y:S01]  /*6030*/  LDC.64 R10, c[0x0][0x628] ;  /* 0x00018a00ff0a7b82 */ /* 0x000ee20000000a00 */
[----:B------:R-:W-:Y:S01]  /*6040*/  ULDC UR4, c[0x0][0x150] ;  /* 0x0000540000047ab9 */ /* 0x000fe20000000800 */
[----:B------:R-:W-:Y:S01]  /*6050*/  IMAD.MOV.U32 R8, RZ, RZ, R16 ;  /* 0x000000ffff087224 */ /* 0x000fe200078e0010 */
[----:B------:R-:W0:Y:S01]  /*6060*/  S2R R24, SR_CTAID.Y ;  /* 0x0000000000187919 */ /* 0x000e220000002600 */
[----:B------:R-:W-:-:S04]  /*6070*/  IMAD.MOV.U32 R9, RZ, RZ, R17 ;  /* 0x000000ffff097224 */ /* 0x000fc800078e0011 */
[----:B------:R-:W0:Y:S08]  /*6080*/  LDC R21, c[0x0][0x144] ;  /* 0x00005100ff157b82 */ /* 0x000e300000000800 */
[----:B------:R-:W0:Y:S08]  /*6090*/  LDC R0, c[0x0][0x630] ;  /* 0x00018c00ff007b82 */ /* 0x000e300000000800 */
[----:B------:R-:W0:Y:S01]  /*60a0*/  LDC.64 R14, c[0x0][0x620] ;  /* 0x00018800ff0e7b82 */ /* 0x000e220000000a00 */
[----:B---3--:R-:W-:-:S04]  /*60b0*/  ISETP.NE.U32.AND P0, PT, R10, RZ, PT ;  /* 0x000000ff0a00720c */ /* 0x008fc80003f05070 */
[----:B------:R-:W-:Y:S02]  /*60c0*/  ISETP.NE.AND.EX P0, PT, R11, RZ, PT, P0 ;  /* 0x000000ff0b00720c */ /* 0x000fe40003f05300 */
[----:B--2---:R-:W-:-:S05]  /*60d0*/  I2FP.F32.U32 R3, R12 ;  /* 0x0000000c00037245 */ /* 0x004fca0000201000 */
[----:B------:R-:W-:-:S04]  /*60e0*/  FMUL R3, R3, UR4 ;  /* 0x0000000403037c20 */ /* 0x000fc80008400000 */
[----:B------:R2:W3:Y:S02]  /*60f0*/  F2I.U32.TRUNC.NTZ R20, R3 ;  /* 0x0000000300147305 */ /* 0x0004e4000020f000 */
[----:B------:R-:W-:Y:S05]  /*6100*/  @!P0 BRA `(.L_x_116) ;  /* 0x0000000000288947 */ /* 0x000fea0003800000 */
[----:B--2---:R-:W2:Y:S02]  /*6110*/  LDC R3, c[0x0][0x634] ;  /* 0x00018d00ff037b82 */ /* 0x004ea40000000800 */
[----:B--2---:R-:W-:-:S05]  /*6120*/  IADD3 R3, P0, R16, R3, RZ ;  /* 0x0000000310037210 */ /* 0x004fca0007f1e0ff */
[----:B-1----:R-:W-:-:S04]  /*6130*/  IMAD.X R13, RZ, RZ, R17, P0 ;  /* 0x000000ffff0d7224 */ /* 0x002fc800000e0611 */
[----:B0-----:R-:W-:-:S04]  /*6140*/  IMAD.WIDE.U32 R4, R13, R10, RZ ;  /* 0x0000000a0d047225 */ /* 0x001fc800078e00ff */
[----:B----4-:R-:W-:-:S04]  /*6150*/  IMAD.WIDE.U32 R6, P0, R3, R11, R4 ;  /* 0x0000000b03067225 */ /* 0x010fc80007800004 */
[----:B------:R-:W-:-:S04]  /*6160*/  IMAD.WIDE.U32 R4, R3, R10, RZ ;  /* 0x0000000a03047225 */ /* 0x000fc800078e00ff */
[----:B------:R-:W-:Y:S01]  /*6170*/  IMAD.X R9, RZ, RZ, RZ, P0 ;  /* 0x000000ffff097224 */ /* 0x000fe200000e06ff */
[----:B------:R-:W-:Y:S01]  /*6180*/  IADD3 RZ, P0, R5, R6, RZ ;  /* 0x0000000605ff7210 */ /* 0x000fe20007f1e0ff */
[----:B------:R-:W-:-:S04]  /*6190*/  IMAD.MOV.U32 R8, RZ, RZ, R7 ;  /* 0x000000ffff087224 */ /* 0x000fc800078e0007 */
[----:B------:R-:W-:-:S08]  /*61a0*/  IMAD.WIDE.U32.X R8, R13, R11, R8, P0 ;  /* 0x0000000b0d087225 */ /* 0x000fd000000e0408 */
.L_x_116:
[----:B------:R-:W1:Y:S01]  /*61b0*/  LDC.64 R28, c[0x0][0x640] ;  /* 0x00019000ff1c7b82 */ /* 0x000e620000000a00 */
[-CC-:B0-----:R-:W-:Y:S01]  /*61c0*/  SHF.R.U64 R67, R8, R0.reuse, R9.reuse ;  /* 0x0000000008437219 */ /* 0x181fe20000001209 */
[----:B---3--:R-:W-:Y:S01]  /*61d0*/  IMAD.MOV R20, RZ, RZ, -R20 ;  /* 0x000000ffff147224 */ /* 0x008fe200078e0a14 */
[----:B------:R-:W-:Y:S01]  /*61e0*/  SHF.R.U32.HI R0, RZ, R0, R9 ;  /* 0x00000000ff007219 */ /* 0x000fe20000011609 */
[----:B------:R-:W-:Y:S01]  /*61f0*/  ULDC UR4, c[0x0][0x154] ;  /* 0x0000550000047ab9 */ /* 0x000fe20000000800 */
[----:B--2---:R-:W-:Y:S01]  /*6200*/  IADD3 R3, P0, RZ, -R67, RZ ;  /* 0x80000043ff037210 */ /* 0x004fe20007f1e0ff */
[----:B------:R-:W-:Y:S02]  /*6210*/  IMAD R21, R21, R20, R12 ;  /* 0x0000001415157224 */ /* 0x000fe400078e020c */
[----:B-1--4-:R-:W0:Y:S01]  /*6220*/  LDC R6, c[0x0][0x618] ;  /* 0x00018600ff067b82 */ /* 0x012e220000000800 */
[----:B------:R-:W-:Y:S02]  /*6230*/  IMAD.MOV.U32 R7, RZ, RZ, 0x1 ;  /* 0x00000001ff077424 */ /* 0x000fe400078e00ff */
[----:B------:R-:W-:-:S04]  /*6240*/  IMAD.X R5, RZ, RZ, ~R0, P0 ;  /* 0x000000ffff057224 */ /* 0x000fc800000e0e00 */
[-C--:B------:R-:W-:Y:S01]  /*6250*/  IMAD R0, R5, R14.reuse, RZ ;  /* 0x0000000e05007224 */ /* 0x080fe200078e02ff */
[----:B------:R-:W1:Y:S01]  /*6260*/  LDC R8, c[0x0][0x608] ;  /* 0x00018200ff087b82 */ /* 0x000e620000000800 */
[----:B------:R-:W-:-:S04]  /*6270*/  IMAD.WIDE.U32 R4, R3, R14, R16 ;  /* 0x0000000e03047225 */ /* 0x000fc800078e0010 */
[----:B------:R-:W-:Y:S01]  /*6280*/  IMAD R3, R3, R15, R0 ;  /* 0x0000000f03037224 */ /* 0x000fe200078e0200 */
[----:B------:R-:W-:Y:S02]  /*6290*/  I2FP.F32.U32 R0, R24 ;  /* 0x0000001800007245 */ /* 0x000fe40000201000 */
[----:B------:R-:W2:Y:S01]  /*62a0*/  LDC R26, c[0x0][0x658] ;  /* 0x00019600ff1a7b82 */ /* 0x000ea20000000800 */
[----:B------:R-:W-:Y:S01]  /*62b0*/  IMAD.IADD R3, R5, 0x1, R3 ;  /* 0x0000000105037824 */ /* 0x000fe200078e0203 */
[----:B------:R-:W-:Y:S01]  /*62c0*/  ISETP.NE.U32.AND P0, PT, R28, RZ, PT ;  /* 0x000000ff1c00720c */ /* 0x000fe20003f05070 */
[----:B------:R-:W-:Y:S01]  /*62d0*/  FMUL R0, R0, UR4 ;  /* 0x0000000400007c20 */ /* 0x000fe20008400000 */
[----:B------:R-:W-:Y:S02]  /*62e0*/  IMAD.MOV.U32 R5, RZ, RZ, -0x1 ;  /* 0xffffffffff057424 */ /* 0x000fe400078e00ff */
[----:B------:R-:W-:Y:S01]  /*62f0*/  ISETP.NE.AND.EX P0, PT, R29, RZ, PT, P0 ;  /* 0x000000ff1d00720c */ /* 0x000fe20003f05300 */
[----:B------:R3:W4:Y:S01]  /*6300*/  F2I.U32.TRUNC.NTZ R13, R0 ;  /* 0x00000000000d7305 */ /* 0x000722000020f000 */
[----:B------:R-:W3:Y:S01]  /*6310*/  LDC R15, c[0x0][0x148] ;  /* 0x00005200ff0f7b82 */ /* 0x000ee20000000800 */
[----:B0-----:R-:W-:-:S02]  /*6320*/  SHF.R.U64 R12, R4, R6, R3 ;  /* 0x00000006040c7219 */ /* 0x001fc40000001203 */
[----:B------:R-:W-:-:S05]  /*6330*/  SHF.R.U32.HI R3, RZ, R6, R3 ;  /* 0x00000006ff037219 */ /* 0x000fca0000011603 */
[----:B------:R-:W0:Y:S01]  /*6340*/  LDC R20, c[0x0][0x600] ;  /* 0x00018000ff147b82 */ /* 0x000e220000000800 */
[-CC-:B-1----:R-:W-:Y:S02]  /*6350*/  SHF.R.U64 R10, R12, R8.reuse, R3.reuse ;  /* 0x000000080c0a7219 */ /* 0x182fe40000001203 */
[----:B------:R-:W-:-:S05]  /*6360*/  SHF.R.U32.HI R3, RZ, R8, R3 ;  /* 0x00000008ff037219 */ /* 0x000fca0000011603 */
[----:B------:R-:W1:Y:S01]  /*6370*/  LDC R27, c[0x0][0x648] ;  /* 0x00019200ff1b7b82 */ /* 0x000e620000000800 */
[-C--:B--2---:R-:W-:Y:S02]  /*6380*/  SHF.L.U32 R4, R5, R26.reuse, RZ ;  /* 0x0000001a05047219 */ /* 0x084fe400000006ff */
[-CC-:B------:R-:W-:Y:S02]  /*6390*/  SHF.R.U64 R14, R10, R26.reuse, R3.reuse ;  /* 0x0000001a0a0e7219 */ /* 0x180fe40000001203 */
[----:B------:R-:W-:Y:S02]  /*63a0*/  SHF.R.U32.HI R5, RZ, R26, R3 ;  /* 0x0000001aff057219 */ /* 0x000fe40000011603 */
[----:B------:R-:W-:Y:S01]  /*63b0*/  LOP3.LUT R25, RZ, R4, RZ, 0x33, !PT ;  /* 0x00000004ff197212 */ /* 0x000fe200078e33ff */
[----:B------:R-:W2:Y:S01]  /*63c0*/  LDC R30, c[0x0][0x638] ;  /* 0x00018e00ff1e7b82 */ /* 0x000ea20000000800 */
[----:B------:R-:W-:Y:S01]  /*63d0*/  SHF.L.U32 R26, R7, R26, RZ ;  /* 0x0000001a071a7219 */ /* 0x000fe200000006ff */
[----:B------:R-:W-:-:S06]  /*63e0*/  IMAD.MOV.U32 R4, RZ, RZ, R14 ;  /* 0x000000ffff047224 */ /* 0x000fcc00078e000e */
[----:B------:R-:W0:Y:S01]  /*63f0*/  LDC R31, c[0x0][0x610] ;  /* 0x00018400ff1f7b82 */ /* 0x000e220000000800 */
[----:B----4-:R-:W-:Y:S05]  /*6400*/  @!P0 BRA `(.L_x_117) ;  /* 0x0000000000288947 */ /* 0x010fea0003800000 */
        /* <DEDUP_REMOVED lines=10> */
.L_x_117:
[----:B------:R-:W-:Y:S01]  /*64b0*/  ISETP.NE.AND P0, PT, R2, 0x1, PT ;  /* 0x000000010200780c */ /* 0x000fe20003f05270 */
[----:B0-----:R-:W-:Y:S01]  /*64c0*/  VIADD R7, R20, 0xffffffff ;  /* 0xffffffff14077836 */ /* 0x001fe20000000000 */
[----:B-1-3--:R-:W-:Y:S01]  /*64d0*/  SHF.R.U64 R0, R4, R27, R5 ;  /* 0x0000001b04007219 */ /* 0x00afe20000001205 */
[----:B------:R-:W-:Y:S01]  /*64e0*/  IMAD.MOV R13, RZ, RZ, -R13 ;  /* 0x000000ffff0d7224 */ /* 0x000fe200078e0a0d */
[----:B------:R-:W-:Y:S01]  /*64f0*/  LOP3.LUT R5, R10, R25, RZ, 0xc0, !PT ;  /* 0x000000190a057212 */ /* 0x000fe200078ec0ff */
[----:B------:R-:W-:Y:S01]  /*6500*/  IMAD.MOV.U32 R4, RZ, RZ, 0x1 ;  /* 0x00000001ff047424 */ /* 0x000fe200078e00ff */
[----:B------:R-:W-:Y:S01]  /*6510*/  LOP3.LUT R12, R12, R7, RZ, 0xc0, !PT ;  /* 0x000000070c0c7212 */ /* 0x000fe200078ec0ff */
[----:B------:R-:W-:Y:S02]  /*6520*/  IMAD.MOV R3, RZ, RZ, -R0 ;  /* 0x000000ffff037224 */ /* 0x000fe400078e0a00 */
[----:B------:R-:W-:Y:S02]  /*6530*/  IMAD R0, R26, R0, R5 ;  /* 0x000000001a007224 */ /* 0x000fe400078e0205 */
[----:B--2---:R-:W-:-:S02]  /*6540*/  IMAD R3, R3, R30, R14 ;  /* 0x0000001e03037224 */ /* 0x004fc400078e020e */
[----:B------:R-:W-:Y:S02]  /*6550*/  @P0 IMAD R21, R15, R13, R24 ;  /* 0x0000000d0f150224 */ /* 0x000fe400078e0218 */
[----:B------:R-:W-:Y:S01]  /*6560*/  IMAD R5, R3, R20, R12 ;  /* 0x0000001403057224 */ /* 0x000fe200078e020c */
[----:B------:R-:W-:Y:S01]  /*6570*/  PRMT R3, R4, 0x7610, R3 ;  /* 0x0000761004037816 */ /* 0x000fe20000000003 */
[----:B------:R-:W-:-:S05]  /*6580*/  IMAD R0, R0, R31, R21 ;  /* 0x0000001f00007224 */ /* 0x000fca00078e0215 */
[----:B------:R-:W-:Y:S02]  /*6590*/  SEL R69, R5, R0, !P0 ;  /* 0x0000000005457207 */ /* 0x000fe40004000000 */
[----:B------:R-:W-:-:S07]  /*65a0*/  SEL R0, R0, R5, !P0 ;  /* 0x0000000500007207 */ /* 0x000fce0004000000 */
.L_x_115:
[----:B------:R-:W-:Y:S01]  /*65b0*/  LOP3.LUT P0, RZ, R3, 0xff, RZ, 0xc0, !PT ;  /* 0x000000ff03ff7812 */ /* 0x000fe2000780c0ff */
[----:B------:R-:W-:-:S12]  /*65c0*/  IMAD.MOV.U32 R68, RZ, RZ, R0 ;  /* 0x000000ffff447224 */ /* 0x000fd800078e0000 */
[----:B------:R-:W-:Y:S05]  /*65d0*/  @P0 BRA `(.L_x_118) ;  /* 0xffffffac00000947 */ /* 0x000fea000383ffff */
[----:B------:R-:W-:Y:S05]  /*65e0*/  EXIT ;  /* 0x000000000000794d */ /* 0x000fea0003800000 */
.L_x_7:
[----:B0-----:R-:W-:Y:S01]  /*65f0*/  ULDC.64 UR4, c[0x0][0x650] ;  /* 0x0001940000047ab9 */ /* 0x001fe20000000a00 */
        /* <DEDUP_REMOVED lines=25> */
.L_x_120:
[----:B------:R-:W0:Y:S01]  /*6790*/  LDC.64 R28, c[0x0][0x640] ;  /* 0x00019000ff1c7b82 */ /* 0x000e220000000a00 */
[-CC-:B------:R-:W-:Y:S01]  /*67a0*/  SHF.R.U64 R22, R12, R6.reuse, R13.reuse ;  /* 0x000000060c167219 */ /* 0x180fe2000000120d */
[----:B------:R-:W-:Y:S01]  /*67b0*/  IMAD.MOV.U32 R30, RZ, RZ, 0x1 ;  /* 0x00000001ff1e7424 */ /* 0x000fe200078e00ff */
[----:B------:R-:W-:Y:S02]  /*67c0*/  SHF.R.U32.HI R6, RZ, R6, R13 ;  /* 0x00000006ff067219 */ /* 0x000fe4000001160d */
        /* <DEDUP_REMOVED lines=8> */
[----:B------:R-:W-:Y:S01]  /*6850*/  IMAD.IADD R9, R9, 0x1, R11 ;  /* 0x0000000109097824 */ /* 0x000fe200078e020b */
[----:B0-----:R-:W-:-:S04]  /*6860*/  ISETP.NE.U32.AND P0, PT, R28, RZ, PT ;  /* 0x000000ff1c00720c */ /* 0x001fc80003f05070 */
[----:B------:R-:W-:Y:S02]  /*6870*/  ISETP.NE.AND.EX P0, PT, R29, RZ, PT, P0 ;  /* 0x000000ff1d00720c */ /* 0x000fe40003f05300 */
[----:B------:R-:W0:Y:S01]  /*6880*/  LDC R20, c[0x0][0x600] ;  /* 0x00018000ff147b82 */ /* 0x000e220000000800 */
[-CC-:B-1----:R-:W-:Y:S01]  /*6890*/  SHF.R.U64 R14, R8, R10.reuse, R9.reuse ;  /* 0x0000000a080e7219 */ /* 0x182fe20000001209 */
[----:B------:R-:W-:Y:S01]  /*68a0*/  IMAD.MOV.U32 R8, RZ, RZ, -0x1 ;  /* 0xffffffffff087424 */ /* 0x000fe200078e00ff */
[----:B------:R-:W-:-:S05]  /*68b0*/  SHF.R.U32.HI R9, RZ, R10, R9 ;  /* 0x0000000aff097219 */ /* 0x000fca0000011609 */
[----:B------:R-:W1:Y:S01]  /*68c0*/  LDC R26, c[0x0][0x648] ;  /* 0x00019200ff1a7b82 */ /* 0x000e620000000800 */
[-CC-:B--2---:R-:W-:Y:S02]  /*68d0*/  SHF.R.U64 R21, R14, R12.reuse, R9.reuse ;  /* 0x0000000c0e157219 */ /* 0x184fe40000001209 */
[----:B------:R-:W-:-:S05]  /*68e0*/  SHF.R.U32.HI R6, RZ, R12, R9 ;  /* 0x0000000cff067219 */ /* 0x000fca0000011609 */
[----:B------:R-:W2:Y:S01]  /*68f0*/  LDC R27, c[0x0][0x638] ;  /* 0x00018e00ff1b7b82 */ /* 0x000ea20000000800 */
[-C--:B---3--:R-:W-:Y:S02]  /*6900*/  SHF.L.U32 R8, R8, R25.reuse, RZ ;  /* 0x0000001908087219 */ /* 0x088fe400000006ff */
[-CC-:B------:R-:W-:Y:S02]  /*6910*/  SHF.R.U64 R23, R21, R25.reuse, R6.reuse ;  /* 0x0000001915177219 */ /* 0x180fe40000001206 */
[----:B------:R-:W-:Y:S02]  /*6920*/  LOP3.LUT R32, RZ, R8, RZ, 0x33, !PT ;  /* 0x00000008ff207212 */ /* 0x000fe400078e33ff */
[----:B------:R-:W-:Y:S01]  /*6930*/  SHF.R.U32.HI R9, RZ, R25, R6 ;  /* 0x00000019ff097219 */ /* 0x000fe20000011606 */
[----:B------:R-:W3:Y:S01]  /*6940*/  LDC R31, c[0x0][0x610] ;  /* 0x00018400ff1f7b82 */ /* 0x000ee20000000800 */
[----:B------:R-:W-:Y:S01]  /*6950*/  IMAD.MOV.U32 R8, RZ, RZ, R23 ;  /* 0x000000ffff087224 */ /* 0x000fe200078e0017 */
[----:B------:R-:W-:Y:S06]  /*6960*/  @!P0 BRA `(.L_x_121) ;  /* 0x0000000000288947 */ /* 0x000fec0003800000 */
        /* <DEDUP_REMOVED lines=10> */
.L_x_121:
[----:B------:R-:W-:Y:S02]  /*6a10*/  ISETP.NE.AND P0, PT, R2, 0x1, PT ;  /* 0x000000010200780c */ /* 0x000fe40003f05270 */
[----:B-1----:R-:W-:Y:S01]  /*6a20*/  SHF.R.U64 R6, R8, R26, R9 ;  /* 0x0000001a08067219 */ /* 0x002fe20000001209 */
[----:B0-----:R-:W-:Y:S01]  /*6a30*/  VIADD R9, R20, 0xffffffff ;  /* 0xffffffff14097836 */ /* 0x001fe20000000000 */
[----:B------:R-:W-:Y:S02]  /*6a40*/  SHF.L.U32 R30, R30, R25, RZ ;  /* 0x000000191e1e7219 */ /* 0x000fe400000006ff */
[----:B------:R-:W-:Y:S01]  /*6a50*/  LOP3.LUT R5, R21, R32, RZ, 0xc0, !PT ;  /* 0x0000002015057212 */ /* 0x000fe200078ec0ff */
[----:B------:R-:W-:-:S04]  /*6a60*/  IMAD.MOV R8, RZ, RZ, -R6 ;  /* 0x000000ffff087224 */ /* 0x000fc800078e0a06 */
[----:B------:R-:W-:Y:S01]  /*6a70*/  IMAD R6, R30, R6, R5 ;  /* 0x000000061e067224 */ /* 0x000fe200078e0205 */
[----:B------:R-:W-:Y:S01]  /*6a80*/  LOP3.LUT R5, R14, R9, RZ, 0xc0, !PT ;  /* 0x000000090e057212 */ /* 0x000fe200078ec0ff */
[----:B------:R-:W-:Y:S02]  /*6a90*/  @P0 IMAD R3, R7, R24, R4 ;  /* 0x0000001807030224 */ /* 0x000fe400078e0204 */
[----:B--2---:R-:W-:Y:S02]  /*6aa0*/  IMAD R4, R8, R27, R23 ;  /* 0x0000001b08047224 */ /* 0x004fe400078e0217 */
[----:B---3--:R-:W-:Y:S02]  /*6ab0*/  IMAD R3, R6, R31, R3 ;  /* 0x0000001f06037224 */ /* 0x008fe400078e0203 */
[----:B------:R-:W-:Y:S02]  /*6ac0*/  IMAD R4, R4, R20, R5 ;  /* 0x0000001404047224 */ /* 0x000fe400078e0205 */
[----:B------:R-:W-:-:S02]  /*6ad0*/  IMAD.MOV.U32 R8, RZ, RZ, 0x1 ;  /* 0x00000001ff087424 */ /* 0x000fc400078e00ff */
[----:B------:R-:W-:Y:S01]  /*6ae0*/  IMAD.MOV.U32 R6, RZ, RZ, R22 ;  /* 0x000000ffff067224 */ /* 0x000fe200078e0016 */
[----:B------:R-:W-:Y:S02]  /*6af0*/  SEL R21, R4, R3, !P0 ;  /* 0x0000000304157207 */ /* 0x000fe40004000000 */
[----:B------:R-:W-:-:S07]  /*6b00*/  SEL R20, R3, R4, !P0 ;  /* 0x0000000403147207 */ /* 0x000fce0004000000 */
.L_x_119:
[----:B------:R-:W-:-:S08]  /*6b10*/  NOP ;  /* 0x0000000000007918 */ /* 0x000fd00000000000 */
[----:B------:R-:W0:-:S00]  /*6b20*/  USETMAXREG.DEALLOC.CTAPOOL 0x28 ;  /* 0x00000028000079c8 */ /* 0x000e0000080e0500 */
[----:B0-----:R-:W-:-:S13]  /*6b30*/  ISETP.NE.AND P0, PT, R0, RZ, PT ;  /* 0x000000ff0000720c */ /* 0x001fda0003f05270 */
[----:B------:R-:W-:Y:S05]  /*6b40*/  @P0 EXIT ;  /* 0x000000000000094d */ /* 0x000fea0003800000 */
[----:B------:R-:W-:Y:S01]  /*6b50*/  LOP3.LUT P0, RZ, R8, 0xff, RZ, 0xc0, !PT ;  /* 0x000000ff08ff7812 */ /* 0x000fe2000780c0ff */
[----:B------:R-:W-:Y:S02]  /*6b60*/  IMAD.MOV.U32 R0, RZ, RZ, 0x1 ;  /* 0x00000001ff007424 */ /* 0x000fe400078e00ff */
[----:B------:R-:W-:-:S10]  /*6b70*/  IMAD.MOV.U32 R3, RZ, RZ, RZ ;  /* 0x000000ffff037224 */ /* 0x000fd400078e00ff */
[----:B------:R-:W-:Y:S05]  /*6b80*/  @!P0 BRA `(.L_x_122) ;  /* 0x0000000c00788947 */ /* 0x000fea0003800000 */
[----:B------:R-:W0:Y:S01]  /*6b90*/  LDC R0, c[0x0][0x28c] ;  /* 0x0000a300ff007b82 */ /* 0x000e220000000800 */
[----:B------:R-:W1:Y:S01]  /*6ba0*/  S2R R8, SR_CgaCtaId ;  /* 0x0000000000087919 */ /* 0x000e620000008800 */
[----:B------:R-:W-:Y:S01]  /*6bb0*/  ULDC UR5, c[0x0][0x658] ;  /* 0x0001960000057ab9 */ /* 0x000fe20000000800 */
[----:B------:R-:W-:Y:S01]  /*6bc0*/  UMOV UR7, 0xffffffff ;  /* 0xffffffff00077882 */ /* 0x000fe20000000000 */
[----:B------:R-:W-:Y:S01]  /*6bd0*/  ULDC UR6, c[0x0][0xc] ;  /* 0x0000030000067ab9 */ /* 0x000fe20000000800 */
[----:B------:R-:W-:Y:S01]  /*6be0*/  USHF.L.U32 UR9, UR7, UR5, URZ ;  /* 0x0000000507097299 */ /* 0x000fe2000800063f */
[----:B------:R-:W-:Y:S01]  /*6bf0*/  IMAD.MOV.U32 R11, RZ, RZ, 0x1400 ;  /* 0x00001400ff0b7424 */ /* 0x000fe200078e00ff */
[----:B------:R-:W-:Y:S01]  /*6c00*/  UMOV UR8, 0x1 ;  /* 0x0000000100087882 */ /* 0x000fe20000000000 */
[----:B------:R-:W-:Y:S01]  /*6c10*/  ULDC UR7, c[0x0][0x10] ;  /* 0x0000040000077ab9 */ /* 0x000fe20000000800 */
[----:B------:R-:W-:Y:S01]  /*6c20*/  USHF.L.U32 UR5, UR8, UR5, URZ ;  /* 0x0000000508057299 */ /* 0x000fe2000800063f */
[----:B------:R-:W-:Y:S01]  /*6c30*/  BSSY B0, `(.L_x_122) ;  /* 0x00000d3000007945 */ /* 0x000fe20003800000 */
[----:B------:R-:W-:Y:S01]  /*6c40*/  UIMAD.WIDE.U32 UR6, UR6, UR7, URZ ;  /* 0x00000007060672a5 */ /* 0x000fe2000f8e003f */
[----:B------:R-:W-:Y:S01]  /*6c50*/  IMAD.MOV.U32 R9, RZ, RZ, 0x1 ;  /* 0x00000001ff097424 */ /* 0x000fe200078e00ff */
[----:B------:R-:W-:Y:S01]  /*6c60*/  ULDC UR8, c[0x0][0x14] ;  /* 0x0000050000087ab9 */ /* 0x000fe20000000800 */
[----:B------:R-:W-:Y:S01]  /*6c70*/  LOP3.LUT R13, R19, 0x2, RZ, 0xfc, !PT ;  /* 0x00000002130d7812 */ /* 0x000fe200078efcff */
[----:B------:R-:W-:-:S02]  /*6c80*/  UIMAD.WIDE.U32 UR30, UR6, UR8, URZ ;  /* 0x00000008061e72a5 */ /* 0x000fc4000f8e003f */
[----:B------:R-:W-:Y:S01]  /*6c90*/  UIMAD UR7, UR7, UR8, URZ ;  /* 0x00000008070772a4 */ /* 0x000fe2000f8e023f */
[----:B------:R-:W-:Y:S01]  /*6ca0*/  ULDC UR4, c[0x0][0x600] ;  /* 0x0001800000047ab9 */ /* 0x000fe20000000800 */
[----:B------:R-:W-:Y:S02]  /*6cb0*/  ULOP3.LUT UR6, URZ, UR9, URZ, 0x33, !UPT ;  /* 0x000000093f067292 */ /* 0x000fe4000f8e333f */
[----:B------:R-:W-:Y:S01]  /*6cc0*/  UIADD3 UR4, UR4, -0x1, URZ ;  /* 0xffffffff04047890 */ /* 0x000fe2000fffe03f */
[----:B0-----:R-:W-:Y:S01]  /*6cd0*/  VIADD R0, R0, 0xff ;  /* 0x000000ff00007836 */ /* 0x001fe20000000000 */
[----:B------:R-:W-:Y:S01]  /*6ce0*/  UIADD3 UR7, UR31, UR7, URZ ;  /* 0x000000071f077290 */ /* 0x000fe2000fffe03f */
[----:B------:R-:W-:-:S03]  /*6cf0*/  ULDC.64 UR38, c[0x0][0x198] ;  /* 0x0000660000267ab9 */ /* 0x000fc60000000a00 */
[----:B------:R-:W-:-:S04]  /*6d00*/  SHF.R.S32.HI R3, RZ, 0x1f, R0 ;  /* 0x0000001fff037819 */ /* 0x000fc80000011400 */
[----:B------:R-:W-:Y:S01]  /*6d10*/  LEA.HI R3, R3, R0, RZ, 0x8 ;  /* 0x0000000003037211 */ /* 0x000fe200078f40ff */
[----:B------:R-:W-:Y:S01]  /*6d20*/  IMAD.MOV.U32 R0, RZ, RZ, 0x1 ;  /* 0x00000001ff007424 */ /* 0x000fe200078e00ff */
[----:B-1----:R-:W-:Y:S02]  /*6d30*/  LOP3.LUT R8, R8, 0x1, RZ, 0xc0, !PT ;  /* 0x0000000108087812 */ /* 0x002fe400078ec0ff */
[----:B------:R-:W-:Y:S01]  /*6d40*/  SHF.R.S32.HI R10, RZ, 0x8, R3 ;  /* 0x00000008ff0a7819 */ /* 0x000fe20000011403 */
[----:B------:R-:W-:Y:S02]  /*6d50*/  IMAD.MOV.U32 R3, RZ, RZ, RZ ;  /* 0x000000ffff037224 */ /* 0x000fe400078e00ff */
[----:B------:R-:W-:Y:S02]  /*6d60*/  IMAD R11, R8, R11, 0x20100 ;  /* 0x00020100080b7424 */ /* 0x000fe400078e020b */
[----:B------:R-:W-:-:S07]  /*6d70*/  VIADD R12, R10, 0x1 ;  /* 0x000000010a0c7836 */ /* 0x000fce0000000000 */
.L_x_133:
[----:B------:R-:W-:-:S03]  /*6d80*/  UMOV UR8, 0xffffffff ;  /* 0xffffffff00087882 */ /* 0x000fc60000000000 */
[----:B------:R-:W-:Y:S05]  /*6d90*/  BRA.DIV UR8, `(.L_x_123) ;  /* 0x0000000e08dc7947 */ /* 0x000fea000b800000 */
[----:B------:R-:W-:-:S13]  /*6da0*/  ELECT P6, URZ, PT ;  /* 0x00000000003f782f */ /* 0x000fda00038c0000 */
.L_x_144:
[----:B------:R-:W0:Y:S01]  /*6db0*/  LDC R4, c[0x0][0x28c] ;  /* 0x0000a300ff047b82 */ /* 0x000e220000000800 */
[----:B------:R-:W-:Y:S01]  /*6dc0*/  BSSY B1, `(.L_x_124) ;  /* 0x0000045000017945 */ /* 0x000fe20003800000 */
[----:B0-----:R-:W-:-:S13]  /*6dd0*/  ISETP.LT.OR P6, PT, R4, 0x1, !P6 ;  /* 0x000000010400780c */ /* 0x001fda00077c1670 */
[----:B------:R-:W-:Y:S05]  /*6de0*/  @P6 BRA `(.L_x_125) ;  /* 0x0000000400086947 */ /* 0x000fea0003800000 */
[----:B------:R-:W-:Y:S02]  /*6df0*/  IMAD R21, R21, 0x2, R8 ;  /* 0x0000000215157824 */ /* 0x000fe400078e0208 */
[----:B------:R-:W-:Y:S02]  /*6e00*/  IMAD.SHL.U32 R22, R20, 0x80, RZ ;  /* 0x0000008014167824 */ /* 0x000fe400078e00ff */
[----:B------:R-:W-:Y:S02]  /*6e10*/  IMAD.MOV.U32 R24, RZ, RZ, RZ ;  /* 0x000000ffff187224 */ /* 0x000fe400078e00ff */
[----:B------:R-:W-:Y:S02]  /*6e20*/  IMAD.MOV.U32 R4, RZ, RZ, R12 ;  /* 0x000000ffff047224 */ /* 0x000fe400078e000c */
[----:B------:R-:W-:Y:S02]  /*6e30*/  IMAD.MOV.U32 R5, RZ, RZ, R0 ;  /* 0x000000ffff057224 */ /* 0x000fe400078e0000 */
[----:B------:R-:W-:-:S02]  /*6e40*/  IMAD.MOV.U32 R14, RZ, RZ, R3 ;  /* 0x000000ffff0e7224 */ /* 0x000fc400078e0003 */
[----:B------:R-:W-:-:S07]  /*6e50*/  IMAD R21, R21, 0x28, RZ ;  /* 0x0000002815157824 */ /* 0x000fce00078e02ff */
.L_x_128:
[----:B------:R-:W0:Y:S01]  /*6e60*/  S2R R20, SR_CgaCtaId ;  /* 0x0000000000147919 */ /* 0x000e220000008800 */
[----:B------:R-:W-:Y:S02]  /*6e70*/  MOV R7, 0x400 ;  /* 0x0000040000077802 */ /* 0x000fe40000000f00 */
[----:B------:R-:W-:-:S13]  /*6e80*/  LOP3.LUT P1, RZ, R18, 0x7f, RZ, 0xc0, !PT ;  /* 0x0000007f12ff7812 */ /* 0x000fda000782c0ff */
[----:B------:R-:W1:Y:S01]  /*6e90*/  @!P1 LDC R15, c[0x0][0x500] ;  /* 0x00014000ff0f9b82 */ /* 0x000e620000000800 */
[----:B0-----:R-:W-:Y:S02]  /*6ea0*/  LEA R23, R20, R7, 0x18 ;  /* 0x0000000714177211 */ /* 0x001fe400078ec0ff */
[----:B------:R-:W-:-:S03]  /*6eb0*/  SHF.L.U32 R7, R5, 0x1f, RZ ;  /* 0x0000001f05077819 */ /* 0x000fc600000006ff */
[----:B------:R-:W-:-:S04]  /*6ec0*/  IMAD R20, R14, 0x8, R23 ;  /* 0x000000080e147824 */ /* 0x000fc800078e0217 */
[----:B------:R-:W0:Y:S02]  /*6ed0*/  SYNCS.PHASECHK.TRANS64.TRYWAIT P0, [R20+URZ+0x20], R7 ;  /* 0x00002007140075a7 */ /* 0x000e24000800017f */
[----:B01----:R-:W-:Y:S05]  /*6ee0*/  @!P0 BRA `(.L_x_126) ;  /* 0x0000000c00a88947 */ /* 0x003fea0003800000 */
.L_x_145:
[----:B0-----:R-:W-:Y:S01]  /*6ef0*/  PRMT R7, R13, 0x9910, RZ ;  /* 0x000099100d077816 */ /* 0x001fe200000000ff */
[----:B------:R0:W-:Y:S03]  /*6f00*/  @!P1 SYNCS.ARRIVE.TRANS64 RZ, [R20+URZ], R15 ;  /* 0x0000000f14ff99a7 */ /* 0x0001e6000800003f */
[----:B------:R-:W-:-:S13]  /*6f10*/  ISETP.NE.AND P0, PT, R7, 0x2, PT ;  /* 0x000000020700780c */ /* 0x000fda0003f05270 */
[----:B0-----:R-:W-:Y:S05]  /*6f20*/  @P0 BRA `(.L_x_127) ;  /* 0x0000000000040947 */ /* 0x001fea0003800000 */
[----:B------:R-:W-:Y:S01]  /*6f30*/  BPT.TRAP 0x1 ;  /* 0x000000040000795c */ /* 0x000fe20000300000 */
.L_x_127:
[----:B------:R-:W-:Y:S01]  /*6f40*/  R2UR UR8, R23 ;  /* 0x00000000170872ca */ /* 0x000fe200000e0000 */
[----:B------:R-:W-:Y:S01]  /*6f50*/  IMAD R7, R14, 0x5000, R11 ;  /* 0x000050000e077824 */ /* 0x000fe200078e020b */
[----:B------:R-:W-:Y:S01]  /*6f60*/  R2UR UR26, R24 ;  /* 0x00000000181a72ca */ /* 0x000fe200000e0000 */
[----:B------:R-:W-:Y:S01]  /*6f70*/  IMAD R23, R14, 0x8000, R23 ;  /* 0x000080000e177824 */ /* 0x000fe200078e0217 */
[----:B------:R-:W-:Y:S01]  /*6f80*/  R2UR UR25, R20 ;  /* 0x00000000141972ca */ /* 0x000fe200000e0000 */
[----:B------:R-:W-:Y:S01]  /*6f90*/  VIADD R4, R4, 0xffffffff ;  /* 0xffffffff04047836 */ /* 0x000fe20000000000 */
[----:B------:R-:W-:Y:S01]  /*6fa0*/  R2UR UR32, R7 ;  /* 0x00000000072072ca */ /* 0x000fe200000e0000 */
[----:B------:R-:W-:Y:S01]  /*6fb0*/  UIADD3 UR14, UP0, UR38, 0xf0, URZ ;  /* 0x000000f0260e7890 */ /* 0x000fe2000ff1e03f */
[----:B------:R-:W-:Y:S01]  /*6fc0*/  R2UR UR16, R23 ;  /* 0x00000000171072ca */ /* 0x000fe200000e0000 */
[----:B------:R-:W-:Y:S01]  /*6fd0*/  UIADD3 UR40, UP1, UR38, 0x1f0, URZ ;  /* 0x000001f026287890 */ /* 0x000fe2000ff3e03f */
[----:B------:R-:W-:Y:S01]  /*6fe0*/  R2UR UR28, R6 ;  /* 0x00000000061c72ca */ /* 0x000fe200000e0000 */
[----:B------:R-:W-:Y:S01]  /*6ff0*/  UIADD3.X UR15, URZ, UR39, URZ, UP0, !UPT ;  /* 0x000000273f0f7290 */ /* 0x000fe200087fe43f */
[----:B------:R-:W-:Y:S01]  /*7000*/  R2UR UR27, R22 ;  /* 0x00000000161b72ca */ /* 0x000fe200000e0000 */
[----:B------:R-:W-:Y:S01]  /*7010*/  UIADD3.X UR41, URZ, UR39, URZ, UP1, !UPT ;  /* 0x000000273f297290 */ /* 0x000fe20008ffe43f */
[----:B------:R-:W-:Y:S01]  /*7020*/  R2UR UR35, R21 ;  /* 0x00000000152372ca */ /* 0x000fe200000e0000 */
[----:B------:R-:W-:Y:S01]  /*7030*/  UIADD3 UR18, UR26, 0x80, URZ ;  /* 0x000000801a127890 */ /* 0x000fe2000fffe03f */
[----:B------:R-:W-:Y:S01]  /*7040*/  ISETP.GT.AND P1, PT, R4, 0x1, PT ;  /* 0x000000010400780c */ /* 0x000fe20003f24270 */
[----:B------:R-:W-:Y:S01]  /*7050*/  VIADD R14, R14, 0x1 ;  /* 0x000000010e0e7836 */ /* 0x000fe20000000000 */
[----:B------:R-:W-:Y:S01]  /*7060*/  UMOV UR22, 0x0 ;  /* 0x0000000000167882 */ /* 0x000fe20000000000 */
[----:B------:R-:W-:Y:S01]  /*7070*/  UIADD3 UR32, UR8, UR32, URZ ;  /* 0x0000002008207290 */ /* 0x000fe2000fffe03f */
[----:B------:R-:W-:Y:S01]  /*7080*/  VIADD R24, R24, 0x100 ;  /* 0x0000010018187836 */ /* 0x000fe20000000000 */
[----:B------:R-:W-:Y:S01]  /*7090*/  UIADD3 UR24, UR16, 0x100, URZ ;  /* 0x0000010010187890 */ /* 0x000fe2000fffe03f */
[----:B------:R-:W-:Y:S01]  /*70a0*/  ISETP.NE.AND P0, PT, R14, 0x4, PT ;  /* 0x000000040e00780c */ /* 0x000fe20003f05270 */
[----:B------:R-:W-:-:S02]  /*70b0*/  UIADD3 UR16, UR16, 0x4100, URZ ;  /* 0x0000410010107890 */ /* 0x000fc4000fffe03f */
[----:B------:R-:W-:Y:S01]  /*70c0*/  UIADD3 UR8, UR32, 0x2800, URZ ;  /* 0x0000280020087890 */ /* 0x000fe2000fffe03f */
[----:B------:R-:W-:Y:S01]  /*70d0*/  SEL R20, RZ, 0x1, P0 ;  /* 0x00000001ff147807 */ /* 0x000fe20000000000 */
[----:B------:R-:W-:Y:S01]  /*70e0*/  UMOV UR23, 0x10000000 ;  /* 0x1000000000177882 */ /* 0x000fe20000000000 */
[----:B------:R-:W-:Y:S01]  /*70f0*/  UMOV UR17, UR25 ;  /* 0x0000001900117c82 */ /* 0x000fe20008000000 */
[----:B------:R-:W-:Y:S01]  /*7100*/  UMOV UR20, UR28 ;  /* 0x0000001c00147c82 */ /* 0x000fe20008000000 */
[----:B------:R-:W-:Y:S01]  /*7110*/  UMOV UR19, UR27 ;  /* 0x0000001b00137c82 */ /* 0x000fe20008000000 */
[----:B------:R-:W-:Y:S01]  /*7120*/  UMOV UR13, 0x30000 ;  /* 0x00030000000d7882 */ /* 0x000fe20000000000 */
[----:B------:R-:W-:Y:S01]  /*7130*/  UMOV UR33, UR25 ;  /* 0x0000001900217c82 */ /* 0x000fe20008000000 */
[----:B------:R-:W-:Y:S01]  /*7140*/  UMOV UR34, UR26 ;  /* 0x0000001a00227c82 */ /* 0x000fe20008000000 */
[----:B------:R-:W-:Y:S01]  /*7150*/  UMOV UR36, UR28 ;  /* 0x0000001c00247c82 */ /* 0x000fe20008000000 */
[----:B------:R0:W-:Y:S01]  /*7160*/  UTMALDG.3D [UR24], [UR14], desc[UR22] ;  /* 0x000016180e0075b4 */ /* 0x0001e20008011000 */
[----:B------:R-:W-:Y:S01]  /*7170*/  UMOV UR9, UR25 ;  /* 0x0000001900097c82 */ /* 0x000fe20008000000 */
[----:B------:R-:W-:Y:S01]  /*7180*/  UMOV UR12, UR28 ;  /* 0x0000001c000c7c82 */ /* 0x000fe20008000000 */
[----:B------:R-:W-:Y:S01]  /*7190*/  UMOV UR11, UR35 ;  /* 0x00000023000b7c82 */ /* 0x000fe20008000000 */
[----:B------:R-:W-:Y:S01]  /*71a0*/  UMOV UR10, UR18 ;  /* 0x00000012000a7c82 */ /* 0x000fe20008000000 */
[----:B------:R-:W-:-:S02]  /*71b0*/  LOP3.LUT R5, R5, R20, RZ, 0x3c, !PT ;  /* 0x0000001405057212 */ /* 0x000fc400078e3cff */
[----:B------:R-:W-:Y:S01]  /*71c0*/  SEL R14, R14, RZ, P0 ;  /* 0x000000ff0e0e7207 */ /* 0x000fe20000000000 */
[----:B------:R0:W-:Y:S01]  /*71d0*/  UTMALDG.3D [UR16], [UR14], desc[UR22] ;  /* 0x000016100e0075b4 */ /* 0x0001e20008011000 */
[----:B------:R0:W-:Y:S01]  /*71e0*/  UTMALDG.3D.MULTICAST [UR32], [UR40], UR13, desc[UR22] ;  /* 0x00001620280073b4 */ /* 0x0001e2000801180d */
[----:B------:R0:W-:Y:S02]  /*71f0*/  UTMALDG.3D.MULTICAST [UR8], [UR40], UR13, desc[UR22] ;  /* 0x00001608280073b4 */ /* 0x0001e4000801180d */
[----:B0-----:R-:W-:Y:S05]  /*7200*/  @P1 BRA `(.L_x_128) ;  /* 0xfffffffc00141947 */ /* 0x001fea000383ffff */
.L_x_125:
[----:B------:R-:W-:Y:S05]  /*7210*/  BSYNC B1 ;  /* 0x0000000000017941 */ /* 0x000fea0003800000 */
.L_x_124:
[----:B------:R-:W-:Y:S01]  /*7220*/  LOP3.LUT P1, RZ, R9, 0xff, RZ, 0xc0, !PT ;  /* 0x000000ff09ff7812 */ /* 0x000fe2000782c0ff */
[----:B------:R-:W-:Y:S01]  /*7230*/  IMAD.IADD R3, R10, 0x1, R3 ;  /* 0x000000010a037824 */ /* 0x000fe200078e0203 */
[----:B------:R-:W-:Y:S01]  /*7240*/  IADD3 R16, P2, R16, UR30, RZ ;  /* 0x0000001e10107c10 */ /* 0x000fe2000ff5e0ff */
[----:B------:R-:W-:Y:S01]  /*7250*/  ULDC.64 UR8, c[0x0][0x650] ;  /* 0x0001940000087ab9 */ /* 0x000fe20000000a00 */
[----:B------:R-:W-:Y:S01]  /*7260*/  BSSY B1, `(.L_x_129) ;  /* 0x000006d000017945 */ /* 0x000fe20003800000 */
[----:B------:R-:W-:Y:S01]  /*7270*/  IMAD.MOV.U32 R20, RZ, RZ, -0x1 ;  /* 0xffffffffff147424 */ /* 0x000fe200078e00ff */
[----:B------:R-:W-:Y:S01]  /*7280*/  ISETP.GT.U32.AND P0, PT, R3, 0x3, PT ;  /* 0x000000030300780c */ /* 0x000fe20003f04070 */
[----:B------:R-:W-:Y:S01]  /*7290*/  IMAD.MOV.U32 R21, RZ, RZ, -0x1 ;  /* 0xffffffffff157424 */ /* 0x000fe200078e00ff */
[----:B------:R-:W-:Y:S02]  /*72a0*/  SHF.R.U32.HI R4, RZ, 0x2, R3 ;  /* 0x00000002ff047819 */ /* 0x000fe40000011603 */
[----:B------:R-:W-:-:S02]  /*72b0*/  ISETP.LT.U32.AND P0, PT, R10, 0x4, P0 ;  /* 0x000000040a00780c */ /* 0x000fc40000701070 */
[----:B------:R-:W-:Y:S01]  /*72c0*/  IADD3.X R17, R17, UR7, RZ, P2, !PT ;  /* 0x0000000711117c10 */ /* 0x000fe200097fe4ff */
[----:B------:R-:W0:Y:S01]  /*72d0*/  @P1 S2R R6, SR_CgaCtaId ;  /* 0x0000000000061919 */ /* 0x000e220000008800 */
[----:B------:R-:W-:Y:S02]  /*72e0*/  @P1 MOV R5, 0x400 ;  /* 0x0000040000051802 */ /* 0x000fe40000000f00 */
[----:B------:R-:W-:Y:S02]  /*72f0*/  ISETP.GE.U32.AND P2, PT, R16, UR8, PT ;  /* 0x0000000810007c0c */ /* 0x000fe4000bf46070 */
[----:B------:R-:W-:Y:S02]  /*7300*/  LOP3.LUT R4, R4, 0x1, RZ, 0xc0, !PT ;  /* 0x0000000104047812 */ /* 0x000fe400078ec0ff */
[----:B------:R-:W-:Y:S02]  /*7310*/  LOP3.LUT R3, R3, 0x3, RZ, 0xc0, !PT ;  /* 0x0000000303037812 */ /* 0x000fe400078ec0ff */
[----:B------:R-:W-:-:S02]  /*7320*/  PRMT R9, RZ, 0x7610, R9 ;  /* 0x00007610ff097816 */ /* 0x000fc40000000009 */
[----:B0-----:R-:W-:Y:S01]  /*7330*/  @P1 LEA R5, R6, R5, 0x18 ;  /* 0x0000000506051211 */ /* 0x001fe200078ec0ff */
[----:B------:R-:W-:-:S03]  /*7340*/  IMAD.MOV.U32 R6, RZ, RZ, -0x1 ;  /* 0xffffffffff067424 */ /* 0x000fc600078e00ff */
[----:B------:R0:W-:Y:S01]  /*7350*/  @P1 SYNCS.ARRIVE.TRANS64.A1T0 RZ, [R5+URZ+0x58], RZ ;  /* 0x000058ff05ff19a7 */ /* 0x0001e2000810003f */
[----:B------:R-:W-:-:S04]  /*7360*/  ISETP.NE.U32.AND P1, PT, R4, 0x1, PT ;  /* 0x000000010400780c */ /* 0x000fc80003f25070 */
[----:B------:R-:W-:Y:S02]  /*7370*/  ISETP.GT.U32.AND P1, PT, R10, 0x3, !P1 ;  /* 0x000000030a00780c */ /* 0x000fe40004f24070 */
[----:B0-----:R-:W-:Y:S02]  /*7380*/  SEL R5, RZ, 0x1, !P0 ;  /* 0x00000001ff057807 */ /* 0x001fe40004000000 */
[----:B------:R-:W-:Y:S02]  /*7390*/  ISETP.GE.U32.AND.EX P0, PT, R17, UR9, PT, P2 ;  /* 0x0000000911007c0c */ /* 0x000fe4000bf06120 */
[----:B------:R-:W-:-:S04]  /*73a0*/  SEL R4, RZ, 0x1, !P1 ;  /* 0x00000001ff047807 */ /* 0x000fc80004800000 */
[----:B------:R-:W-:Y:S02]  /*73b0*/  LOP3.LUT R0, R4, R0, R5, 0x96, !PT ;  /* 0x0000000004007212 */ /* 0x000fe400078e9605 */
[----:B------:R-:W-:-:S05]  /*73c0*/  PRMT R4, RZ, 0x7610, R4 ;  /* 0x00007610ff047816 */ /* 0x000fca0000000004 */
[----:B------:R-:W-:Y:S05]  /*73d0*/  @P0 BRA `(.L_x_130) ;  /* 0x0000000400540947 */ /* 0x000fea0003800000 */
[----:B------:R-:W0:Y:S01]  /*73e0*/  S2R R15, SR_CTAID.X ;  /* 0x00000000000f7919 */ /* 0x000e220000002500 */
[----:B------:R-:W-:Y:S01]  /*73f0*/  ULDC.64 UR8, c[0x0][0x628] ;  /* 0x00018a0000087ab9 */ /* 0x000fe20000000a00 */
[----:B------:R-:W-:Y:S01]  /*7400*/  ULDC UR11, c[0x0][0x630] ;  /* 0x00018c00000b7ab9 */ /* 0x000fe20000000800 */
[----:B------:R-:W-:Y:S01]  /*7410*/  ISETP.NE.U32.AND P0, PT, RZ, UR8, PT ;  /* 0x00000008ff007c0c */ /* 0x000fe2000bf05070 */
[----:B------:R-:W1:Y:S01]  /*7420*/  S2R R20, SR_CTAID.Y ;  /* 0x0000000000147919 */ /* 0x000e620000002600 */
[----:B------:R-:W-:Y:S01]  /*7430*/  ULDC UR12, c[0x0][0x150] ;  /* 0x00005400000c7ab9 */ /* 0x000fe20000000800 */
[----:B------:R-:W-:Y:S01]  /*7440*/  IMAD.MOV.U32 R4, RZ, RZ, R16 ;  /* 0x000000ffff047224 */ /* 0x000fe200078e0010 */
[----:B------:R-:W-:Y:S01]  /*7450*/  ISETP.NE.AND.EX P0, PT, RZ, UR9, PT, P0 ;  /* 0x00000009ff007c0c */ /* 0x000fe2000bf05300 */
[----:B------:R-:W-:Y:S01]  /*7460*/  IMAD.MOV.U32 R5, RZ, RZ, R17 ;  /* 0x000000ffff057224 */ /* 0x000fe200078e0011 */
[----:B0-----:R-:W-:-:S11]  /*7470*/  I2FP.F32.U32 R22, R15 ;  /* 0x0000000f00167245 */ /* 0x001fd60000201000 */
[----:B------:R-:W-:Y:S05]  /*7480*/  @!P0 BRA `(.L_x_131) ;  /* 0x0000000000288947 */ /* 0x000fea0003800000 */
[----:B------:R-:W-:Y:S02]  /*7490*/  ULDC UR10, c[0x0][0x634] ;  /* 0x00018d00000a7ab9 */ /* 0x000fe40000000800 */
[----:B------:R-:W-:-:S05]  /*74a0*/  IADD3 R5, P0, R16, UR10, RZ ;  /* 0x0000000a10057c10 */ /* 0x000fca000ff1e0ff */
[----:B------:R-:W-:-:S04]  /*74b0*/  IMAD.X R21, RZ, RZ, R17, P0 ;  /* 0x000000ffff157224 */ /* 0x000fc800000e0611 */
[----:B------:R-:W-:-:S04]  /*74c0*/  IMAD.WIDE.U32 R6, R21, UR8, RZ ;  /* 0x0000000815067c25 */ /* 0x000fc8000f8e00ff */
[----:B------:R-:W-:-:S04]  /*74d0*/  IMAD.WIDE.U32 R6, P0, R5, UR9, R6 ;  /* 0x0000000905067c25 */ /* 0x000fc8000f800006 */
[----:B------:R-:W-:-:S04]  /*74e0*/  IMAD.WIDE.U32 R4, R5, UR8, RZ ;  /* 0x0000000805047c25 */ /* 0x000fc8000f8e00ff */
[----:B------:R-:W-:Y:S01]  /*74f0*/  IMAD.MOV.U32 R4, RZ, RZ, R7 ;  /* 0x000000ffff047224 */ /* 0x000fe200078e0007 */
[----:B------:R-:W-:Y:S01]  /*7500*/  IADD3 RZ, P1, R5, R6, RZ ;  /* 0x0000000605ff7210 */ /* 0x000fe20007f3e0ff */
[----:B------:R-:W-:-:S04]  /*7510*/  IMAD.X R5, RZ, RZ, RZ, P0 ;  /* 0x000000ffff057224 */ /* 0x000fc800000e06ff */
[----:B------:R-:W-:-:S08]  /*7520*/  IMAD.WIDE.U32.X R4, R21, UR9, R4, P1 ;  /* 0x0000000915047c25 */ /* 0x000fd000088e0404 */
.L_x_131:
[--C-:B------:R-:W-:Y:S01]  /*7530*/  SHF.R.U64 R14, R4, UR11, R5.reuse ;  /* 0x0000000b040e7c19 */ /* 0x100fe20008001205 */
[----:B------:R-:W-:Y:S01]  /*7540*/  FMUL R22, R22, UR12 ;  /* 0x0000000c16167c20 */ /* 0x000fe20008400000 */
[----:B------:R-:W-:Y:S01]  /*7550*/  SHF.R.U32.HI R4, RZ, UR11, R5 ;  /* 0x0000000bff047c19 */ /* 0x000fe20008011605 */
[----:B------:R-:W0:Y:S01]  /*7560*/  LDC R6, c[0x0][0x144] ;  /* 0x00005100ff067b82 */ /* 0x000e220000000800 */
[----:B------:R-:W-:Y:S01]  /*7570*/  IADD3 R5, P0, RZ, -R14, RZ ;  /* 0x8000000eff057210 */ /* 0x000fe20007f1e0ff */
[----:B------:R-:W-:Y:S01]  /*7580*/  ULDC UR10, c[0x0][0x154] ;  /* 0x00005500000a7ab9 */ /* 0x000fe20000000800 */
[----:B-1----:R-:W-:Y:S01]  /*7590*/  I2FP.F32.U32 R7, R20 ;  /* 0x0000001400077245 */ /* 0x002fe20000201000 */
[----:B------:R-:W1:Y:S01]  /*75a0*/  F2I.U32.TRUNC.NTZ R22, R22 ;  /* 0x0000001600167305 */ /* 0x000e62000020f000 */
[----:B------:R-:W-:Y:S01]  /*75b0*/  ULDC.64 UR8, c[0x0][0x620] ;  /* 0x0001880000087ab9 */ /* 0x000fe20000000a00 */
[----:B------:R-:W-:Y:S01]  /*75c0*/  IMAD.X R4, RZ, RZ, ~R4, P0 ;  /* 0x000000ffff047224 */ /* 0x000fe200000e0e04 */
[----:B------:R-:W-:Y:S01]  /*75d0*/  ISETP.NE.AND P2, PT, R2, 0x1, PT ;  /* 0x000000010200780c */ /* 0x000fe20003f45270 */
[----:B------:R-:W-:Y:S01]  /*75e0*/  FMUL R23, R7, UR10 ;  /* 0x0000000a07177c20 */ /* 0x000fe20008400000 */
[----:B------:R-:W2:Y:S01]  /*75f0*/  LDC R25, c[0x0][0x148] ;  /* 0x00005200ff197b82 */ /* 0x000ea20000000800 */
[----:B------:R-:W-:Y:S01]  /*7600*/  IMAD R4, R4, UR8, RZ ;  /* 0x0000000804047c24 */ /* 0x000fe2000f8e02ff */
[----:B------:R-:W-:-:S02]  /*7610*/  ULDC.64 UR10, c[0x0][0x640] ;  /* 0x00019000000a7ab9 */ /* 0x000fc40000000a00 */
[----:B------:R-:W-:Y:S01]  /*7620*/  ISETP.NE.U32.AND P0, PT, RZ, UR10, PT ;  /* 0x0000000aff007c0c */ /* 0x000fe2000bf05070 */
[----:B------:R-:W3:Y:S01]  /*7630*/  F2I.U32.TRUNC.NTZ R23, R23 ;  /* 0x0000001700177305 */ /* 0x000ee2000020f000 */
[C---:B------:R-:W-:Y:S02]  /*7640*/  IMAD R7, R5.reuse, UR9, R4 ;  /* 0x0000000905077c24 */ /* 0x040fe4000f8e0204 */
[----:B------:R-:W-:Y:S01]  /*7650*/  IMAD.WIDE.U32 R4, R5, UR8, R16 ;  /* 0x0000000805047c25 */ /* 0x000fe2000f8e0010 */
[----:B------:R-:W-:Y:S01]  /*7660*/  ULDC UR8, c[0x0][0x618] ;  /* 0x0001860000087ab9 */ /* 0x000fe20000000800 */
[----:B------:R-:W-:Y:S02]  /*7670*/  ISETP.NE.AND.EX P0, PT, RZ, UR11, PT, P0 ;  /* 0x0000000bff007c0c */ /* 0x000fe4000bf05300 */
[----:B------:R-:W-:Y:S02]  /*7680*/  IMAD.IADD R5, R5, 0x1, R7 ;  /* 0x0000000105057824 */ /* 0x000fe400078e0207 */
[----:B-1----:R-:W-:-:S03]  /*7690*/  IMAD.MOV R22, RZ, RZ, -R22 ;  /* 0x000000ffff167224 */ /* 0x002fc600078e0a16 */
[----:B------:R-:W-:Y:S01]  /*76a0*/  SHF.R.U64 R21, R4, UR8, R5 ;  /* 0x0000000804157c19 */ /* 0x000fe20008001205 */
[----:B0-----:R-:W-:Y:S01]  /*76b0*/  IMAD R15, R6, R22, R15 ;  /* 0x00000016060f7224 */ /* 0x001fe200078e020f */
[----:B------:R-:W-:Y:S01]  /*76c0*/  SHF.R.U32.HI R4, RZ, UR8, R5 ;  /* 0x00000008ff047c19 */ /* 0x000fe20008011605 */
[----:B------:R-:W-:Y:S01]  /*76d0*/  ULDC UR8, c[0x0][0x608] ;  /* 0x0001820000087ab9 */ /* 0x000fe20000000800 */
[----:B---3--:R-:W-:Y:S02]  /*76e0*/  IMAD.MOV R6, RZ, RZ, -R23 ;  /* 0x000000ffff067224 */ /* 0x008fe400078e0a17 */
[--C-:B------:R-:W-:Y:S02]  /*76f0*/  SHF.R.U64 R22, R21, UR8, R4.reuse ;  /* 0x0000000815167c19 */ /* 0x100fe40008001204 */
[----:B------:R-:W-:Y:S01]  /*7700*/  SHF.R.U32.HI R5, RZ, UR8, R4 ;  /* 0x00000008ff057c19 */ /* 0x000fe20008011604 */
[----:B------:R-:W-:Y:S01]  /*7710*/  ULDC UR8, c[0x0][0x658] ;  /* 0x0001960000087ab9 */ /* 0x000fe20000000800 */
[----:B--2---:R-:W-:-:S02]  /*7720*/  @P2 IMAD R15, R25, R6, R20 ;  /* 0x00000006190f2224 */ /* 0x004fc400078e0214 */
[--C-:B------:R-:W-:Y:S02]  /*7730*/  SHF.R.U64 R20, R22, UR8, R5.reuse ;  /* 0x0000000816147c19 */ /* 0x100fe40008001205 */
[----:B------:R-:W-:-:S03]  /*7740*/  SHF.R.U32.HI R23, RZ, UR8, R5 ;  /* 0x00000008ff177c19 */ /* 0x000fc60008011605 */
[----:B------:R-:W-:Y:S02]  /*7750*/  IMAD.MOV.U32 R6, RZ, RZ, R20 ;  /* 0x000000ffff067224 */ /* 0x000fe400078e0014 */
[----:B------:R-:W-:Y:S01]  /*7760*/  IMAD.MOV.U32 R5, RZ, RZ, R23 ;  /* 0x000000ffff057224 */ /* 0x000fe200078e0017 */
[----:B------:R-:W-:Y:S06]  /*7770*/  @!P0 BRA `(.L_x_132) ;  /* 0x00000000002c8947 */ /* 0x000fec0003800000 */
        /* <DEDUP_REMOVED lines=9> */
[----:B------:R-:W-:-:S04]  /*7810*/  IMAD.WIDE.U32.X R4, R23, UR11, R4, P1 ;  /* 0x0000000b17047c25 */ /* 0x000fc800088e0404 */
[----:B------:R-:W-:-:S07]  /*7820*/  IMAD.MOV.U32 R6, RZ, RZ, R4 ;  /* 0x000000ffff067224 */ /* 0x000fce00078e0004 */
.L_x_132:
[----:B------:R-:W-:Y:S01]  /*7830*/  ULDC UR8, c[0x0][0x648] ;  /* 0x0001920000087ab9 */ /* 0x000fe20000000800 */
[----:B------:R-:W-:Y:S01]  /*7840*/  LOP3.LUT R4, R22, UR6, RZ, 0xc0, !PT ;  /* 0x0000000616047c12 */ /* 0x000fe2000f8ec0ff */
[----:B------:R-:W-:Y:S01]  /*7850*/  ULDC UR9, c[0x0][0x610] ;  /* 0x0001840000097ab9 */ /* 0x000fe20000000800 */
[----:B------:R-:W-:Y:S01]  /*7860*/  SHF.R.U64 R5, R6, UR8, R5 ;  /* 0x0000000806057c19 */ /* 0x000fe20008001205 */
[----:B------:R-:W-:Y:S01]  /*7870*/  ULDC UR8, c[0x0][0x638] ;  /* 0x00018e0000087ab9 */ /* 0x000fe20000000800 */
[----:B------:R-:W-:Y:S01]  /*7880*/  LOP3.LUT R21, R21, UR4, RZ, 0xc0, !PT ;  /* 0x0000000415157c12 */ /* 0x000fe2000f8ec0ff */
[----:B------:R-:W-:Y:S02]  /*7890*/  IMAD.MOV.U32 R6, RZ, RZ, R14 ;  /* 0x000000ffff067224 */ /* 0x000fe400078e000e */
[----:B------:R-:W-:Y:S02]  /*78a0*/  IMAD.MOV R7, RZ, RZ, -R5 ;  /* 0x000000ffff077224 */ /* 0x000fe400078e0a05 */
[----:B------:R-:W-:-:S02]  /*78b0*/  IMAD R4, R5, UR5, R4 ;  /* 0x0000000505047c24 */ /* 0x000fc4000f8e0204 */
[----:B------:R-:W-:Y:S01]  /*78c0*/  IMAD R20, R7, UR8, R20 ;  /* 0x0000000807147c24 */ /* 0x000fe2000f8e0214 */
[----:B------:R-:W-:Y:S01]  /*78d0*/  ULDC UR8, c[0x0][0x600] ;  /* 0x0001800000087ab9 */ /* 0x000fe20000000800 */
[----:B------:R-:W-:Y:S02]  /*78e0*/  IMAD R15, R4, UR9, R15 ;  /* 0x00000009040f7c24 */ /* 0x000fe4000f8e020f */
[----:B------:R-:W-:Y:S02]  /*78f0*/  IMAD R20, R20, UR8, R21 ;  /* 0x0000000814147c24 */ /* 0x000fe4000f8e0215 */
[----:B------:R-:W-:-:S03]  /*7900*/  IMAD.MOV.U32 R4, RZ, RZ, 0x1 ;  /* 0x00000001ff047424 */ /* 0x000fc600078e00ff */
[----:B------:R-:W-:Y:S02]  /*7910*/  SEL R21, R20, R15, !P2 ;  /* 0x0000000f14157207 */ /* 0x000fe40005000000 */
[----:B------:R-:W-:-:S07]  /*7920*/  SEL R20, R15, R20, !P2 ;  /* 0x000000140f147207 */ /* 0x000fce0005000000 */
.L_x_130:
[----:B------:R-:W-:Y:S05]  /*7930*/  BSYNC B1 ;  /* 0x0000000000017941 */ /* 0x000fea0003800000 */
.L_x_129:
[----:B------:R-:W-:-:S13]  /*7940*/  LOP3.LUT P0, RZ, R4, 0xff, RZ, 0xc0, !PT ;  /* 0x000000ff04ff7812 */ /* 0x000fda000780c0ff */
[----:B------:R-:W-:Y:S05]  /*7950*/  @P0 BRA `(.L_x_133) ;  /* 0xfffffff400080947 */ /* 0x000fea000383ffff */
[----:B------:R-:W-:Y:S05]  /*7960*/  BSYNC B0 ;  /* 0x0000000000007941 */ /* 0x000fea0003800000 */
.L_x_122:
[----:B------:R-:W-:-:S03]  /*7970*/  UMOV UR8, 0xffffffff ;  /* 0xffffffff00087882 */ /* 0x000fc60000000000 */
[----:B------:R-:W-:Y:S05]  /*7980*/  BRA.DIV UR8, `(.L_x_134) ;  /* 0x0000000608147947 */ /* 0x000fea000b800000 */
[----:B------:R-:W-:-:S13]  /*7990*/  ELECT P6, URZ, PT ;  /* 0x00000000003f782f */ /* 0x000fda00038c0000 */
.L_x_148:
[----:B------:R-:W-:Y:S04]  /*79a0*/  BSSY B0, `(.L_x_135) ;  /* 0x000002b000007945 */ /* 0x000fe80003800000 */
[----:B------:R-:W-:Y:S05]  /*79b0*/  @!P6 BRA `(.L_x_136) ;  /* 0x0000000000a4e947 */ /* 0x000fea0003800000 */
[----:B------:R-:W-:-:S04]  /*79c0*/  LOP3.LUT R19, R19, 0x2, RZ, 0xfc, !PT ;  /* 0x0000000213137812 */ /* 0x000fc800078efcff */
[----:B------:R-:W-:-:S13]  /*79d0*/  ISETP.NE.AND P0, PT, R19, 0x3, PT ;  /* 0x000000031300780c */ /* 0x000fda0003f05270 */
[----:B------:R-:W-:Y:S05]  /*79e0*/  @!P0 BRA `(.L_x_137) ;  /* 0x0000000000048947 */ /* 0x000fea0003800000 */
[----:B------:R-:W-:Y:S01]  /*79f0*/  BPT.TRAP 0x1 ;  /* 0x000000040000795c */ /* 0x000fe20000300000 */
.L_x_137:
[----:B------:R-:W0:Y:S01]  /*7a00*/  S2R R5, SR_CgaCtaId ;  /* 0x0000000000057919 */ /* 0x000e220000008800 */
[----:B------:R-:W-:Y:S02]  /*7a10*/  MOV R2, 0x400 ;  /* 0x0000040000027802 */ /* 0x000fe40000000f00 */
[----:B------:R-:W-:Y:S02]  /*7a20*/  SHF.L.U32 R4, R0, 0x1f, RZ ;  /* 0x0000001f00047819 */ /* 0x000fe400000006ff */
[----:B0-----:R-:W-:-:S05]  /*7a30*/  LEA R2, R5, R2, 0x18 ;  /* 0x0000000205027211 */ /* 0x001fca00078ec0ff */
[----:B------:R-:W-:-:S04]  /*7a40*/  VIADD R2, R2, 0x20 ;  /* 0x0000002002027836 */ /* 0x000fc80000000000 */
[C---:B------:R-:W-:Y:S02]  /*7a50*/  IMAD R7, R3.reuse, 0x8, R2 ;  /* 0x0000000803077824 */ /* 0x040fe400078e0202 */
[----:B------:R-:W-:Y:S02]  /*7a60*/  VIADD R3, R3, 0x1 ;  /* 0x0000000103037836 */ /* 0x000fe40000000000 */
[----:B------:R-:W0:Y:S03]  /*7a70*/  SYNCS.PHASECHK.TRANS64.TRYWAIT P0, [R7+URZ], R4 ;  /* 0x00000004070075a7 */ /* 0x000e26000800017f */
[----:B------:R-:W-:-:S04]  /*7a80*/  ISETP.NE.AND P1, PT, R3, 0x4, PT ;  /* 0x000000040300780c */ /* 0x000fc80003f25270 */
[----:B------:R-:W-:Y:S02]  /*7a90*/  SEL R5, RZ, 0x1, P1 ;  /* 0x00000001ff057807 */ /* 0x000fe40000800000 */
[----:B------:R-:W-:Y:S02]  /*7aa0*/  SEL R3, R3, RZ, P1 ;  /* 0x000000ff03037207 */ /* 0x000fe40000800000 */
[----:B------:R-:W-:-:S03]  /*7ab0*/  LOP3.LUT R6, R0, R5, RZ, 0x3c, !PT ;  /* 0x0000000500067212 */ /* 0x000fc600078e3cff */
[----:B------:R-:W-:Y:S01]  /*7ac0*/  IMAD R8, R3, 0x8, R2 ;  /* 0x0000000803087824 */ /* 0x000fe200078e0202 */
[----:B------:R-:W-:Y:S01]  /*7ad0*/  SHF.L.U32 R5, R6, 0x1f, RZ ;  /* 0x0000001f06057819 */ /* 0x000fe200000006ff */
[----:B0-----:R-:W-:Y:S06]  /*7ae0*/  @!P0 BRA `(.L_x_138) ;  /* 0x0000000000dc8947 */ /* 0x001fec0003800000 */
.L_x_149:
[----:B------:R-:W1:Y:S01]  /*7af0*/  SYNCS.PHASECHK.TRANS64.TRYWAIT P0, [R8+URZ], R5 ;  /* 0x00000005080075a7 */ /* 0x000e62000800017f */
[----:B------:R-:W-:-:S05]  /*7b00*/  VIADD R0, R3, 0x1 ;  /* 0x0000000103007836 */ /* 0x000fca0000000000 */
[----:B------:R-:W-:-:S04]  /*7b10*/  ISETP.NE.AND P1, PT, R0, 0x4, PT ;  /* 0x000000040000780c */ /* 0x000fc80003f25270 */
[----:B------:R-:W-:Y:S02]  /*7b20*/  SEL R3, RZ, 0x1, P1 ;  /* 0x00000001ff037807 */ /* 0x000fe40000800000 */
[----:B0-----:R-:W-:Y:S02]  /*7b30*/  SEL R7, R0, RZ, P1 ;  /* 0x000000ff00077207 */ /* 0x001fe40000800000 */
[----:B------:R-:W-:-:S03]  /*7b40*/  LOP3.LUT R9, R6, R3, RZ, 0x3c, !PT ;  /* 0x0000000306097212 */ /* 0x000fc600078e3cff */
[----:B------:R-:W-:Y:S01]  /*7b50*/  IMAD R11, R7, 0x8, R2 ;  /* 0x00000008070b7824 */ /* 0x000fe200078e0202 */
[----:B------:R-:W-:Y:S01]  /*7b60*/  SHF.L.U32 R6, R9, 0x1f, RZ ;  /* 0x0000001f09067819 */ /* 0x000fe200000006ff */
[----:B-1----:R-:W-:Y:S06]  /*7b70*/  @!P0 BRA `(.L_x_139) ;  /* 0x0000000000cc8947 */ /* 0x002fec0003800000 */
.L_x_150:
[----:B------:R-:W1:Y:S01]  /*7b80*/  SYNCS.PHASECHK.TRANS64.TRYWAIT P0, [R11+URZ], R6 ;  /* 0x000000060b0075a7 */ /* 0x000e62000800017f */
[----:B------:R-:W-:-:S05]  /*7b90*/  VIADD R0, R7, 0x1 ;  /* 0x0000000107007836 */ /* 0x000fca0000000000 */
[----:B------:R-:W-:-:S04]  /*7ba0*/  ISETP.NE.AND P1, PT, R0, 0x4, PT ;  /* 0x000000040000780c */ /* 0x000fc80003f25270 */
[----:B------:R-:W-:Y:S02]  /*7bb0*/  SEL R4, RZ, 0x1, P1 ;  /* 0x00000001ff047807 */ /* 0x000fe40000800000 */
[----:B------:R-:W-:Y:S02]  /*7bc0*/  SEL R3, R0, RZ, P1 ;  /* 0x000000ff00037207 */ /* 0x000fe40000800000 */
[----:B------:R-:W-:Y:S01]  /*7bd0*/  LOP3.LUT R0, R9, R4, RZ, 0x3c, !PT ;  /* 0x0000000409007212 */ /* 0x000fe200078e3cff */
[----:B-1----:R-:W-:Y:S06]  /*7be0*/  @!P0 BRA `(.L_x_140) ;  /* 0x0000000000c48947 */ /* 0x002fec0003800000 */
.L_x_151:
[----:B------:R-:W-:Y:S01]  /*7bf0*/  IMAD R3, R3, 0x8, R2 ;  /* 0x0000000803037824 */ /* 0x000fe200078e0202 */
[----:B------:R-:W-:-:S07]  /*7c00*/  SHF.L.U32 R0, R0, 0x1f, RZ ;  /* 0x0000001f00007819 */ /* 0x000fce00000006ff */
.L_x_141:
[----:B--2---:R2:W3:Y:S02]  /*7c10*/  SYNCS.PHASECHK.TRANS64.TRYWAIT P0, [R3+URZ], R0 ;  /* 0x00000000030075a7 */ /* 0x0044e4000800017f */
[----:B---3--:R-:W-:Y:S05]  /*7c20*/  @!P0 NANOSLEEP.SYNCS 0x989680 ;  /* 0x009896800000895d */ /* 0x008fea0003900000 */
[----:B------:R-:W3:Y:S02]  /*7c30*/  @!P0 SYNCS.PHASECHK.TRANS64 P0, [R3+URZ], R0 ;  /* 0x00000000030085a7 */ /* 0x000ee4000800007f */
[----:B---3--:R-:W-:Y:S05]  /*7c40*/  @!P0 BRA `(.L_x_141) ;  /* 0xfffffffc00f08947 */ /* 0x008fea000383ffff */
.L_x_136:
[----:B------:R-:W-:Y:S05]  /*7c50*/  BSYNC B0 ;  /* 0x0000000000007941 */ /* 0x000fea0003800000 */
.L_x_135:
[----:B------:R-:W-:Y:S05]  /*7c60*/  EXIT ;  /* 0x000000000000794d */ /* 0x000fea0003800000 */
.L_x_21:
[----:B---3--:R3:W4:Y:S02]  /*7c70*/  SYNCS.PHASECHK.TRANS64.TRYWAIT P1, [R3+URZ], R0 ;  /* 0x00000000030075a7 */ /* 0x008724000802017f */
[----:B----4-:R-:W-:Y:S05]  /*7c80*/  @!P1 NANOSLEEP.SYNCS 0x989680 ;  /* 0x009896800000995d */ /* 0x010fea0003900000 */
[----:B------:R-:W4:Y:S02]  /*7c90*/  @!P1 SYNCS.PHASECHK.TRANS64 P1, [R3+URZ], R0 ;  /* 0x00000000030095a7 */ /* 0x000f24000802007f */
[----:B----4-:R-:W-:Y:S05]  /*7ca0*/  @!P1 BRA `(.L_x_21) ;  /* 0xfffffffc00f09947 */ /* 0x010fea000383ffff */
[----:B------:R-:W-:Y:S05]  /*7cb0*/  BRA `(.L_x_20) ;  /* 0xffffff9800147947 */ /* 0x000fea000383ffff */
.L_x_26:
[----:B-1----:R1:W2:Y:S02]  /*7cc0*/  SYNCS.PHASECHK.TRANS64.TRYWAIT P1, [R5+URZ], R4 ;  /* 0x00000004050075a7 */ /* 0x0022a4000802017f */
[----:B--2---:R-:W-:Y:S05]  /*7cd0*/  @!P1 NANOSLEEP.SYNCS 0x989680 ;  /* 0x009896800000995d */ /* 0x004fea0003900000 */
[----:B------:R-:W2:Y:S02]  /*7ce0*/  @!P1 SYNCS.PHASECHK.TRANS64 P1, [R5+URZ], R4 ;  /* 0x00000004050095a7 */ /* 0x000ea4000802007f */
[----:B--2---:R-:W-:Y:S05]  /*7cf0*/  @!P1 BRA `(.L_x_26) ;  /* 0xfffffffc00f09947 */ /* 0x004fea000383ffff */
[----:B------:R-:W-:Y:S05]  /*7d00*/  BRA `(.L_x_25) ;  /* 0xffffffa800a47947 */ /* 0x000fea000383ffff */
.L_x_123:
[----:B------:R-:W-:Y:S01]  /*7d10*/  BSSY B1, `(.L_x_142) ;  /* 0x0000006000017945 */ /* 0x000fe20003800000 */
[----:B------:R-:W-:-:S07]  /*7d20*/  IMAD.MOV.U32 R15, RZ, RZ, -0x1 ;  /* 0xffffffffff0f7424 */ /* 0x000fce00078e00ff */
[----:B------:R-:W-:Y:S05]  /*7d30*/  WARPSYNC.COLLECTIVE R15, `(.L_x_143) ;  /* 0x000000000f0c7348 */ /* 0x000fea0003c00000 */
[----:B------:R-:W-:Y:S02]  /*7d40*/  ELECT P6, UR62, PT ;  /* 0x00000000003e782f */ /* 0x000fe400038c0000 */
[----:B------:R-:W-:Y:S01]  /*7d50*/  MOV R14, UR62 ;  /* 0x0000003e000e7c02 */ /* 0x000fe20008000f00 */
[----:B------:R-:W-:Y:S10]  /*7d60*/  ENDCOLLECTIVE ;  /* 0x000000000000791b */ /* 0x000ff40003800000 */
.L_x_143:
[----:B------:R-:W-:Y:S05]  /*7d70*/  BSYNC B1 ;  /* 0x0000000000017941 */ /* 0x000fea0003800000 */
.L_x_142:
[----:B------:R-:W-:Y:S05]  /*7d80*/  BRA `(.L_x_144) ;  /* 0xfffffff000087947 */ /* 0x000fea000383ffff */
.L_x_126:
[----:B0-----:R0:W1:Y:S02]  /*7d90*/  SYNCS.PHASECHK.TRANS64.TRYWAIT P0, [R20+URZ+0x20], R7 ;  /* 0x00002007140075a7 */ /* 0x001064000800017f */
[----:B-1----:R-:W-:Y:S05]  /*7da0*/  @!P0 NANOSLEEP.SYNCS 0x989680 ;  /* 0x009896800000895d */ /* 0x002fea0003900000 */
[----:B------:R-:W1:Y:S02]  /*7db0*/  @!P0 SYNCS.PHASECHK.TRANS64 P0, [R20+URZ+0x20], R7 ;  /* 0x00002007140085a7 */ /* 0x000e64000800007f */
[----:B-1----:R-:W-:Y:S05]  /*7dc0*/  @!P0 BRA `(.L_x_126) ;  /* 0xfffffffc00f08947 */ /* 0x002fea000383ffff */
[----:B------:R-:W-:Y:S05]  /*7dd0*/  BRA `(.L_x_145) ;  /* 0xfffffff000447947 */ /* 0x000fea000383ffff */
.L_x_134:
[----:B------:R-:W-:Y:S01]  /*7de0*/  BSSY B0, `(.L_x_146) ;  /* 0x0000006000007945 */ /* 0x000fe20003800000 */
[----:B------:R-:W-:-:S07]  /*7df0*/  IMAD.MOV.U32 R15, RZ, RZ, -0x1 ;  /* 0xffffffffff0f7424 */ /* 0x000fce00078e00ff */
[----:B------:R-:W-:Y:S05]  /*7e00*/  WARPSYNC.COLLECTIVE R15, `(.L_x_147) ;  /* 0x000000000f0c7348 */ /* 0x000fea0003c00000 */
[----:B------:R-:W-:Y:S02]  /*7e10*/  ELECT P6, UR62, PT ;  /* 0x00000000003e782f */ /* 0x000fe400038c0000 */
[----:B------:R-:W-:Y:S01]  /*7e20*/  MOV R14, UR62 ;  /* 0x0000003e000e7c02 */ /* 0x000fe20008000f00 */
[----:B------:R-:W-:Y:S10]  /*7e30*/  ENDCOLLECTIVE ;  /* 0x000000000000791b */ /* 0x000ff40003800000 */
.L_x_147:
[----:B------:R-:W-:Y:S05]  /*7e40*/  BSYNC B0 ;  /* 0x0000000000007941 */ /* 0x000fea0003800000 */
.L_x_146:
[----:B------:R-:W-:Y:S05]  /*7e50*/  BRA `(.L_x_148) ;  /* 0xfffffff800d07947 */ /* 0x000fea000383ffff */
.L_x_138:
[----:B0-----:R0:W1:Y:S02]  /*7e60*/  SYNCS.PHASECHK.TRANS64.TRYWAIT P0, [R7+URZ], R4 ;  /* 0x00000004070075a7 */ /* 0x001064000800017f */
[----:B-1----:R-:W-:Y:S05]  /*7e70*/  @!P0 NANOSLEEP.SYNCS 0x989680 ;  /* 0x009896800000895d */ /* 0x002fea0003900000 */
[----:B------:R-:W1:Y:S02]  /*7e80*/  @!P0 SYNCS.PHASECHK.TRANS64 P0, [R7+URZ], R4 ;  /* 0x00000004070085a7 */ /* 0x000e64000800007f */
[----:B-1----:R-:W-:Y:S05]  /*7e90*/  @!P0 BRA `(.L_x_138) ;  /* 0xfffffffc00f08947 */ /* 0x002fea000383ffff */
[----:B------:R-:W-:Y:S05]  /*7ea0*/  BRA `(.L_x_149) ;  /* 0xfffffffc00107947 */ /* 0x000fea000383ffff */
.L_x_139:
[----:B0-----:R0:W1:Y:S02]  /*7eb0*/  SYNCS.PHASECHK.TRANS64.TRYWAIT P0, [R8+URZ], R5 ;  /* 0x00000005080075a7 */ /* 0x001064000800017f */
[----:B-1----:R-:W-:Y:S05]  /*7ec0*/  @!P0 NANOSLEEP.SYNCS 0x989680 ;  /* 0x009896800000895d */ /* 0x002fea0003900000 */
[----:B------:R-:W1:Y:S02]  /*7ed0*/  @!P0 SYNCS.PHASECHK.TRANS64 P0, [R8+URZ], R5 ;  /* 0x00000005080085a7 */ /* 0x000e64000800007f */
[----:B-1----:R-:W-:Y:S05]  /*7ee0*/  @!P0 BRA `(.L_x_139) ;  /* 0xfffffffc00f08947 */ /* 0x002fea000383ffff */
[----:B------:R-:W-:Y:S05]  /*7ef0*/  BRA `(.L_x_150) ;  /* 0xfffffffc00207947 */ /* 0x000fea000383ffff */
.L_x_140:
[----:B-1----:R1:W2:Y:S02]  /*7f00*/  SYNCS.PHASECHK.TRANS64.TRYWAIT P0, [R11+URZ], R6 ;  /* 0x000000060b0075a7 */ /* 0x0022a4000800017f */
[----:B--2---:R-:W-:Y:S05]  /*7f10*/  @!P0 NANOSLEEP.SYNCS 0x989680 ;  /* 0x009896800000895d */ /* 0x004fea0003900000 */
[----:B------:R-:W2:Y:S02]  /*7f20*/  @!P0 SYNCS.PHASECHK.TRANS64 P0, [R11+URZ], R6 ;  /* 0x000000060b0085a7 */ /* 0x000ea4000800007f */
[----:B--2---:R-:W-:Y:S05]  /*7f30*/  @!P0 BRA `(.L_x_140) ;  /* 0xfffffffc00f08947 */ /* 0x004fea000383ffff */
[----:B------:R-:W-:Y:S05]  /*7f40*/  BRA `(.L_x_151) ;  /* 0xfffffffc00287947 */ /* 0x000fea000383ffff */
.L_x_152:
[----:B------:R-:W-:-:S00]  /*7f50*/  BRA `(.L_x_152) ;  /* 0xfffffffc00fc7947 */ /* 0x000fc0000383ffff */
[----:B------:R-:W-:-:S00]  /*7f60*/  NOP ;  /* 0x0000000000007918 */ /* 0x000fc00000000000 */
        /* <DEDUP_REMOVED lines=9> */
.L_x_153:


//--------------------- .nv.global.init           --------------------------
	.section	.nv.global.init,"aw",@progbits
.nv.global.init:
	.type		$str$22,@object
	.size		$str$22,($str$23 - $str$22)
$str$22:
        /*0000*/ 	.byte	0x6b, 0x5f, 0x74, 0x69, 0x6c, 0x65, 0x5f, 0x63, 0x6f, 0x75, 0x6e, 0x74, 0x20, 0x3e, 0x3d, 0x20
        /*0010*/ 	.byte	0x31, 0x00
	.type		$str$23,@object
	.size		$str$23,(__unnamed_1 - $str$23)
$str$23:
        /*0012*/ 	.byte	0x2f, 0x74, 0x6d, 0x70, 0x2f, 0x63, 0x75, 0x74, 0x6c, 0x61, 0x73, 0x73, 0x5f, 0x73, 0x77, 0x65
        /*0022*/ 	.byte	0x65, 0x70, 0x5f, 0x73, 0x72, 0x63, 0x2f, 0x69, 0x6e, 0x63, 0x6c, 0x75, 0x64, 0x65, 0x2f, 0x63
        /*0032*/ 	.byte	0x75, 0x74, 0x6c, 0x61, 0x73, 0x73, 0x2f, 0x67, 0x65, 0x6d, 0x6d, 0x2f, 0x63, 0x6f, 0x6c, 0x6c
        /*0042*/ 	.byte	0x65, 0x63, 0x74, 0x69, 0x76, 0x65, 0x2f, 0x73, 0x6d, 0x39, 0x30, 0x5f, 0x6d, 0x6d, 0x61, 0x5f
        /*0052*/ 	.byte	0x74, 0x6d, 0x61, 0x5f, 0x67, 0x6d, 0x6d, 0x61, 0x5f, 0x73, 0x73, 0x5f, 0x77, 0x61, 0x72, 0x70
        /*0062*/ 	.byte	0x73, 0x70, 0x65, 0x63, 0x69, 0x61, 0x6c, 0x69, 0x7a, 0x65, 0x64, 0x2e, 0x68, 0x70, 0x70, 0x00
	.type		__unnamed_1,@object
	.size		__unnamed_1,(.L_0 - __unnamed_1)
__unnamed_1:
        /*0072*/ 	.byte	0x76, 0x6f, 0x69, 0x64, 0x20, 0x63, 0x75, 0x74, 0x6c, 0x61, 0x73, 0x73, 0x3a, 0x3a, 0x67, 0x65
        /* <DEDUP_REMOVED lines=172> */
        /*0b42*/ 	.byte	0x3a, 0x69, 0x64, 0x65, 0x6e, 0x74, 0x69, 0x74, 0x79, 0x5d, 0x00
.L_0:


//--------------------- .nv.shared._ZN7cutlass13device_kernelINS_4gemm6kernel13GemmUniversalIN4cute5tupleIJiiiiEEENS1_10collective13CollectiveMmaINS1_34MainloopSm90TmaGmmaWarpSpecializedILi4ENS5_IJNS4_1CILi2EEENSA_ILi1EEESC_EEENS1_35KernelTmaWarpSpecializedCooperativeEEENS5_IJNSA_ILi128EEENSA_ILi80EEENSA_ILi256EEEEEEaNS5_IJlSC_lEEEaSK_NS4_8TiledMMAINS4_8MMA_AtomIJNS4_4SM904GMMA26MMA_64x16x32_S32S8S8_SS_TNEEEENS4_6LayoutISD_NS5_IJSC_NSA_ILi0EEESS_EEEEENS5_IJNS4_10UnderscoreESV_SV_EEEEENS4_13SM90_TMA_LOADENS4_14ComposedLayoutINS4_7SwizzleILi3ELi4ELi3EEENS4_18smem_ptr_flag_bitsILi8EEENSR_INS5_IJNSA_ILi8EEESG_EEENS5_IJSG_SC_EEEEEEEvNS4_8identityENS4_23SM90_TMA_LOAD_MULTICASTES18_vS19_EENS_8epilogue10collective6detail29Sm90TmaWarpSpecializedAdapterINS1D_15DefaultEpilogueIaSK_SK_NS1C_6thread17LinearCombinationIaLi1EiiLNS1H_9ScaleType4KindE0ELNS_15FloatRoundStyleE2EaEENS1_15EpilogueDefaultEEEEEvvEEEEvNT_6ParamsE --------------------------
	.section	.nv.shared._ZN7cutlass13device_kernelINS_4gemm6kernel13GemmUniversalIN4cute5tupleIJiiiiEEENS1_10collective13CollectiveMmaINS1_34MainloopSm90TmaGmmaWarpSpecializedILi4ENS5_IJNS4_1CILi2EEENSA_ILi1EEESC_EEENS1_35KernelTmaWarpSpecializedCooperativeEEENS5_IJNSA_ILi128EEENSA_ILi80EEENSA_ILi256EEEEEEaNS5_IJlSC_lEEEaSK_NS4_8TiledMMAINS4_8MMA_AtomIJNS4_4SM904GMMA26MMA_64x16x32_S32S8S8_SS_TNEEEENS4_6LayoutISD_NS5_IJSC_NSA_ILi0EEESS_EEEEENS5_IJNS4_10UnderscoreESV_SV_EEEEENS4_13SM90_TMA_LOADENS4_14ComposedLayoutINS4_7SwizzleILi3ELi4ELi3EEENS4_18smem_ptr_flag_bitsILi8EEENSR_INS5_IJNSA_ILi8EEESG_EEENS5_IJSG_SC_EEEEEEEvNS4_8identityENS4_23SM90_TMA_LOAD_MULTICASTES18_vS19_EENS_8epilogue10collective6detail29Sm90TmaWarpSpecializedAdapterINS1D_15DefaultEpilogueIaSK_SK_NS1C_6thread17LinearCombinationIaLi1EiiLNS1H_9ScaleType4KindE0ELNS_15FloatRoundStyleE2EaEENS1_15EpilogueDefaultEEEEEvvEEEEvNT_6ParamsE,"aw",@nobits
	.sectionflags	@""
	.align	16
	.zero		1024


//--------------------- .nv.shared.reserved.0     --------------------------
	.section	.nv.shared.reserved.0,"aw",@nobits
	.weak		__nv_reservedSMEM_offset_0_alias
	.size		__nv_reservedSMEM_offset_0_alias, 0, 0
	.other		__nv_reservedSMEM_offset_0_alias,@"STO_CUDA_RESERVED_SHARED STV_DEFAULT"
__nv_reservedSMEM_offset_0_alias:
	.zero		0


//--------------------- .nv.global                --------------------------
	.section	.nv.global,"aw",@nobits
.nv.global:
	.type		_ZN40_INTERNAL_90dc616b_4_k_cu_f9bd715a_177124cute1_E,@object
	.size		_ZN40_INTERNAL_90dc616b_4_k_cu_f9bd715a_177124cute1_E,(_ZN40_INTERNAL_90dc616b_4_k_cu_f9bd715a_177124cuda3std3__45__cpo6cbeginE - _ZN40_INTERNAL_90dc616b_4_k_cu_f9bd715a_177124cute1_E)
_ZN40_INTERNAL_90dc616b_4_k_cu_f9bd715a_177124cute1_E:
	.zero		1
	.type		_ZN40_INTERNAL_90dc616b_4_k_cu_f9bd715a_177124cuda3std3__45__cpo6cbeginE,@object
	.size		_ZN40_INTERNAL_90dc616b_4_k_cu_f9bd715a_177124cuda3std3__45__cpo6cbeginE,(_ZN40_INTERNAL_90dc616b_4_k_cu_f9bd715a_177124cuda3std3__48in_placeE - _ZN40_INTERNAL_90dc616b_4_k_cu_f9bd715a_177124cuda3std3__45__cpo6cbeginE)
_ZN40_INTERNAL_90dc616b_4_k_cu_f9bd715a_177124cuda3std3__45__cpo6cbeginE:
	.zero		1
	.type		_ZN40_INTERNAL_90dc616b_4_k_cu_f9bd715a_177124cuda3std3__48in_placeE,@object
	.size		_ZN40_INTERNAL_90dc616b_4_k_cu_f9bd715a_177124cuda3std3__48in_placeE,(_ZN40_INTERNAL_90dc616b_4_k_cu_f9bd715a_177124cuda3std6ranges3__45__cpo9iter_moveE - _ZN40_INTERNAL_90dc616b_4_k_cu_f9bd715a_177124cuda3std3__48in_placeE)
_ZN40_INTERNAL_90dc616b_4_k_cu_f9bd715a_177124cuda3std3__48in_placeE:
	.zero		1
	.type		_ZN40_INTERNAL_90dc616b_4_k_cu_f9bd715a_177124cuda3std6ranges3__45__cpo9iter_moveE,@object
	.size		_ZN40_INTERNAL_90dc616b_4_k_cu_f9bd715a_177124cuda3std6ranges3__45__cpo9iter_moveE,(_ZN40_INTERNAL_90dc616b_4_k_cu_f9bd715a_177124cuda3std3__45__cpo5beginE - _ZN40_INTERNAL_90dc616b_4_k_cu_f9bd715a_177124cuda3std6ranges3__45__cpo9iter_moveE)
_ZN40_INTERNAL_90dc616b_4_k_cu_f9bd715a_177124cuda3std6ranges3__45__cpo9iter_moveE:
	.zero		1
	.type		_ZN40_INTERNAL_90dc616b_4_k_cu_f9bd715a_177124cuda3std3__45__cpo5beginE,@object
	.size		_ZN40_INTERNAL_90dc616b_4_k_cu_f9bd715a_177124cuda3std3__45__cpo5beginE,(_ZN40_INTERNAL_90dc616b_4_k_cu_f9bd715a_177124cuda3std3__442_GLOBAL__N__90dc616b_4_k_cu_f9bd715a_177126ignoreE - _ZN40_INTERNAL_90dc616b_4_k_cu_f9bd715a_177124cuda3std3__45__cpo5beginE)
_ZN40_INTERNAL_90dc616b_4_k_cu_f9bd715a_177124cuda3std3__45__cpo5beginE:
	.zero		1
	.type		_ZN40_INTERNAL_90dc616b_4_k_cu_f9bd715a_177124cuda3std3__442_GLOBAL__N__90dc616b_4_k_cu_f9bd715a_177126ignoreE,@object
	.size		_ZN40_INTERNAL_90dc616b_4_k_cu_f9bd715a_177124cuda3std3__442_GLOBAL__N__90dc616b_4_k_cu_f9bd715a_177126ignoreE,(_ZN40_INTERNAL_90dc616b_4_k_cu_f9bd715a_177124cute7productE - _ZN40_INTERNAL_90dc616b_4_k_cu_f9bd715a_177124cuda3std3__442_GLOBAL__N__90dc616b_4_k_cu_f9bd715a_177126ignoreE)
_ZN40_INTERNAL_90dc616b_4_k_cu_f9bd715a_177124cuda3std3__442_GLOBAL__N__90dc616b_4_k_cu_f9bd715a_177126ignoreE:
	.zero		1
	.type		_ZN40_INTERNAL_90dc616b_4_k_cu_f9bd715a_177124cute7productE,@object
	.size		_ZN40_INTERNAL_90dc616b_4_k_cu_f9bd715a_177124cute7productE,(_ZN40_INTERNAL_90dc616b_4_k_cu_f9bd715a_177124cuda3std3__45__cpo3endE - _ZN40_INTERNAL_90dc616b_4_k_cu_f9bd715a_177124cute7productE)
_ZN40_INTERNAL_90dc616b_4_k_cu_f9bd715a_177124cute7productE:
	.zero		1
	.type		_ZN40_INTERNAL_90dc616b_4_k_cu_f9bd715a_177124cuda3std3__45__cpo3endE,@object
	.size		_ZN40_INTERNAL_90dc616b_4_k_cu_f9bd715a_177124cuda3std3__45__cpo3endE,(_ZN40_INTERNAL_90dc616b_4_k_cu_f9bd715a_177124cuda3std3__419piecewise_constructE - _ZN40_INTERNAL_90dc616b_4_k_cu_f9bd715a_177124cuda3std3__45__cpo3endE)
_ZN40_INTERNAL_90dc616b_4_k_cu_f9bd715a_177124cuda3std3__45__cpo3endE:
	.zero		1
	.type		_ZN40_INTERNAL_90dc616b_4_k_cu_f9bd715a_177124cuda3std3__419piecewise_constructE,@object
	.size		_ZN40_INTERNAL_90dc616b_4_k_cu_f9bd715a_177124cuda3std3__419piecewise_constructE,(_ZN40_INTERNAL_90dc616b_4_k_cu_f9bd715a_177124cuda3std3__45__cpo4cendE - _ZN40_INTERNAL_90dc616b_4_k_cu_f9bd715a_177124cuda3std3__419piecewise_constructE)
_ZN40_INTERNAL_90dc616b_4_k_cu_f9bd715a_177124cuda3std3__419piecewise_constructE:
	.zero		1
	.type		_ZN40_INTERNAL_90dc616b_4_k_cu_f9bd715a_177124cuda3std3__45__cpo4cendE,@object
	.size		_ZN40_INTERNAL_90dc616b_4_k_cu_f9bd715a_177124cuda3std3__45__cpo4cendE,(_ZN40_INTERNAL_90dc616b_4_k_cu_f9bd715a_177124cuda3std6ranges3__45__cpo4swapE - _ZN40_INTERNAL_90dc616b_4_k_cu_f9bd715a_177124cuda3std3__45__cpo4cendE)
_ZN40_INTERNAL_90dc616b_4_k_cu_f9bd715a_177124cuda3std3__45__cpo4cendE:
	.zero		1
	.type		_ZN40_INTERNAL_90dc616b_4_k_cu_f9bd715a_177124cuda3std6ranges3__45__cpo4swapE,@object
	.size		_ZN40_INTERNAL_90dc616b_4_k_cu_f9bd715a_177124cuda3std6ranges3__45__cpo4swapE,(.L_8 - _ZN40_INTERNAL_90dc616b_4_k_cu_f9bd715a_177124cuda3std6ranges3__45__cpo4swapE)
_ZN40_INTERNAL_90dc616b_4_k_cu_f9bd715a_177124cuda3std6ranges3__45__cpo4swapE:
	.zero		1
.L_8:


//--------------------- .nv.constant0._ZN7cutlass13device_kernelINS_4gemm6kernel13GemmUniversalIN4cute5tupleIJiiiiEEENS1_10collective13CollectiveMmaINS1_34MainloopSm90TmaGmmaWarpSpecializedILi4ENS5_IJNS4_1CILi2EEENSA_ILi1EEESC_EEENS1_35KernelTmaWarpSpecializedCooperativeEEENS5_IJNSA_ILi128EEENSA_ILi80EEENSA_ILi256EEEEEEaNS5_IJlSC_lEEEaSK_NS4_8TiledMMAINS4_8MMA_AtomIJNS4_4SM904GMMA26MMA_64x16x32_S32S8S8_SS_TNEEEENS4_6LayoutISD_NS5_IJSC_NSA_ILi0EEESS_EEEEENS5_IJNS4_10UnderscoreESV_SV_EEEEENS4_13SM90_TMA_LOADENS4_14ComposedLayoutINS4_7SwizzleILi3ELi4ELi3EEENS4_18smem_ptr_flag_bitsILi8EEENSR_INS5_IJNSA_ILi8EEESG_EEENS5_IJSG_SC_EEEEEEEvNS4_8identityENS4_23SM90_TMA_LOAD_MULTICASTES18_vS19_EENS_8epilogue10collective6detail29Sm90TmaWarpSpecializedAdapterINS1D_15DefaultEpilogueIaSK_SK_NS1C_6thread17LinearCombinationIaLi1EiiLNS1H_9ScaleType4KindE0ELNS_15FloatRoundStyleE2EaEENS1_15EpilogueDefaultEEEEEvvEEEEvNT_6ParamsE --------------------------
	.section	.nv.constant0._ZN7cutlass13device_kernelINS_4gemm6kernel13GemmUniversalIN4cute5tupleIJiiiiEEENS1_10collective13CollectiveMmaINS1_34MainloopSm90TmaGmmaWarpSpecializedILi4ENS5_IJNS4_1CILi2EEENSA_ILi1EEESC_EEENS1_35KernelTmaWarpSpecializedCooperativeEEENS5_IJNSA_ILi128EEENSA_ILi80EEENSA_ILi256EEEEEEaNS5_IJlSC_lEEEaSK_NS4_8TiledMMAINS4_8MMA_AtomIJNS4_4SM904GMMA26MMA_64x16x32_S32S8S8_SS_TNEEEENS4_6LayoutISD_NS5_IJSC_NSA_ILi0EEESS_EEEEENS5_IJNS4_10UnderscoreESV_SV_EEEEENS4_13SM90_TMA_LOADENS4_14ComposedLayoutINS4_7SwizzleILi3ELi4ELi3EEENS4_18smem_ptr_flag_bitsILi8EEENSR_INS5_IJNSA_ILi8EEESG_EEENS5_IJSG_SC_EEEEEEEvNS4_8identityENS4_23SM90_TMA_LOAD_MULTICASTES18_vS19_EENS_8epilogue10collective6detail29Sm90TmaWarpSpecializedAdapterINS1D_15DefaultEpilogueIaSK_SK_NS1C_6thread17LinearCombinationIaLi1EiiLNS1H_9ScaleType4KindE0ELNS_15FloatRoundStyleE2EaEENS1_15EpilogueDefaultEEEEEvvEEEEvNT_6ParamsE,"a",@progbits
	.sectionflags	@""
	.align	4
.nv.constant0._ZN7cutlass13device_kernelINS_4gemm6kernel13GemmUniversalIN4cute5tupleIJiiiiEEENS1_10collective13CollectiveMmaINS1_34MainloopSm90TmaGmmaWarpSpecializedILi4ENS5_IJNS4_1CILi2EEENSA_ILi1EEESC_EEENS1_35KernelTmaWarpSpecializedCooperativeEEENS5_IJNSA_ILi128EEENSA_ILi80EEENSA_ILi256EEEEEEaNS5_IJlSC_lEEEaSK_NS4_8TiledMMAINS4_8MMA_AtomIJNS4_4SM904GMMA26MMA_64x16x32_S32S8S8_SS_TNEEEENS4_6LayoutISD_NS5_IJSC_NSA_ILi0EEESS_EEEEENS5_IJNS4_10UnderscoreESV_SV_EEEEENS4_13SM90_TMA_LOADENS4_14ComposedLayoutINS4_7SwizzleILi3ELi4ELi3EEENS4_18smem_ptr_flag_bitsILi8EEENSR_INS5_IJNSA_ILi8EEESG_EEENS5_IJSG_SC_EEEEEEEvNS4_8identityENS4_23SM90_TMA_LOAD_MULTICASTES18_vS19_EENS_8epilogue10collective6detail29Sm90TmaWarpSpecializedAdapterINS1D_15DefaultEpilogueIaSK_SK_NS1C_6thread17LinearCombinationIaLi1EiiLNS1H_9ScaleType4KindE0ELNS_15FloatRoundStyleE2EaEENS1_15EpilogueDefaultEEEEEvvEEEEvNT_6ParamsE:
	.zero		1664


//--------------------- SYMBOLS --------------------------

	.type		.nv.reservedSmem.offset0,@object
	.size		.nv.reservedSmem.offset0,0x4
	.type		__assertfail,@function
